def gluon_wgmma(
    a_ptr,
    b_ptr,
    c_ptr,
    M,
    N,
    K,
    stride_am,
    stride_bk,
    stride_cm,
    BLOCK_M: gl.constexpr,
    BLOCK_N: gl.constexpr,
    BLOCK_K: gl.constexpr,
    DTYPE: gl.constexpr,
    A_LAYOUT: gl.constexpr,
    B_LAYOUT: gl.constexpr,
    C_LAYOUT: gl.constexpr,
    B_SHAPE: gl.constexpr,
    TRANS_B: gl.constexpr,
    NUM_BUFFERS: gl.constexpr,
    NUM_WARPS: gl.constexpr,
):
    a_desc = tma.make_tensor_descriptor(
        a_ptr, [M, K], [stride_am, 1], [BLOCK_M, BLOCK_K], A_LAYOUT
    )
    b_desc = tma.make_tensor_descriptor(
        b_ptr,
        [N, K] if TRANS_B else [K, N],
        [stride_bk, 1],
        B_SHAPE,
        B_LAYOUT,
    )
    c_desc = tma.make_tensor_descriptor(
        c_ptr, [M, N], [stride_cm, 1], [BLOCK_M, BLOCK_N], C_LAYOUT
    )

    a_bufs = gl.allocate_shared_memory(
        DTYPE, [NUM_BUFFERS, BLOCK_M, BLOCK_K], A_LAYOUT
    )
    b_bufs = gl.allocate_shared_memory(DTYPE, [NUM_BUFFERS] + B_SHAPE, B_LAYOUT)

    pid_m = gl.program_id(0)
    pid_n = gl.program_id(1)
    off_m = pid_m * BLOCK_M
    off_n = pid_n * BLOCK_N

    mma_layout: gl.constexpr = pick_wgmma_layout(DTYPE, BLOCK_M, BLOCK_N, NUM_WARPS)
    acc = warpgroup_mma_init(
        gl.zeros((BLOCK_M, BLOCK_N), dtype=gl.float32, layout=mma_layout)
    )

    bars = gl.allocate_shared_memory(
        gl.int64, [NUM_BUFFERS, 1], mbarrier.MBarrierLayout()
    )
    for i in gl.static_range(NUM_BUFFERS):
        mbarrier.init(bars.index(i), count=1)
    idx = 0
    phase = 0

    for k in range(0, K, BLOCK_K):
        a = a_bufs.index(idx)
        b = b_bufs.index(idx)
        bar = bars.index(idx)
        mbarrier.expect(bar, a_desc.block_type.nbytes + b_desc.block_type.nbytes)
        tma.async_copy_global_to_shared(a_desc, [off_m, k], bar, a)
        tma.async_copy_global_to_shared(
            b_desc, [off_n, k] if TRANS_B else [k, off_n], bar, b
        )
        mbarrier.wait(bar, phase=phase)

        if TRANS_B:
            b = b.permute((1, 0))
        acc = warpgroup_mma_wait(num_outstanding=0, deps=(acc,))
        acc = warpgroup_mma(a, b, acc, is_async=True)

        idx += 1
        if idx == NUM_BUFFERS:
            idx = 0
            phase ^= 1

    acc = warpgroup_mma_wait(num_outstanding=0, deps=(acc,))
    for i in gl.static_range(NUM_BUFFERS):
        mbarrier.invalidate(bars.index(i))

    c_smem = gl.allocate_shared_memory(DTYPE, [BLOCK_M, BLOCK_N], C_LAYOUT)
    c_smem.store(acc.to(DTYPE))
    fence_async_shared()
    tma.async_copy_shared_to_global(c_desc, [off_m, off_n], c_smem)
    tma.store_wait(pendings=0)

# config = {"BLOCK_K": 32, "BLOCK_M": 256, "BLOCK_N": 128, "arch": "sm_90", "dtype": "fp8e4m3", "num_buffers": 1, "num_warps": 8, "trans_b": 1}
# arch = sm_90


// ===== COMPILED SASS (sm_90a) =====

	.target	sm_90a

	.elftype	@"ET_EXEC"


//--------------------- .note.nv.tkinfo           --------------------------
	.section	.note.nv.tkinfo,"",@"SHT_NOTE"
	.sectionflags	@"SHF_NOTE_NV_TKINFO"
	.tkinfo
        /*0018*/ 	.word	0x00000002
        /*0030*/ 	.string	""
        /*0030*/ 	.string	"ptxas"
        /*0030*/ 	.string	"Cuda compilation tools, release 13.0, V13.0.88"
        /*0030*/ 	.string	"Build cuda_13.0.r13.0/compiler.36424714_0"
        /*0030*/ 	.string	"-v  -suppress-debug-info  -lineinfo  -arch sm_90a "



//--------------------- .note.nv.cuinfo           --------------------------
	.section	.note.nv.cuinfo,"",@"SHT_NOTE"
	.sectionflags	@"SHF_NOTE_NV_CUINFO"
        /*0018*/ 	.short	0x0002
        /*001a*/ 	.short	0x005a
        /*001c*/ 	.short	0x0082
	.zero		2


//--------------------- .nv.info                  --------------------------
	.section	.nv.info,"",@"SHT_CUDA_INFO"
	.align	4


	//----- nvinfo : EIATTR_REGCOUNT
	.align		4
        /*0000*/ 	.byte	0x04, 0x2f
        /*0002*/ 	.short	(.L_1 - .L_0)
	.align		4
.L_0:
        /*0004*/ 	.word	index@(gluon_wgmma)
        /*0008*/ 	.word	0x0000009a


	//----- nvinfo : EIATTR_FRAME_SIZE
	.align		4
.L_1:
        /*000c*/ 	.byte	0x04, 0x11
        /*000e*/ 	.short	(.L_3 - .L_2)
	.align		4
.L_2:
        /*0010*/ 	.word	index@(gluon_wgmma)
        /*0014*/ 	.word	0x00000000


	//----- nvinfo : EIATTR_MIN_STACK_SIZE
	.align		4
.L_3:
        /*0018*/ 	.byte	0x04, 0x12
        /*001a*/ 	.short	(.L_5 - .L_4)
	.align		4
.L_4:
        /*001c*/ 	.word	index@(gluon_wgmma)
        /*0020*/ 	.word	0x00000000
.L_5:


//--------------------- .nv.compat                --------------------------
	.section	.nv.compat,"",@"SHT_CUDA_COMPAT_INFO"
	.align	4
        /*0000*/ 	.byte	0x02, 0x09, 0x01, 0x00, 0x02, 0x02, 0x04, 0x00, 0x02, 0x05, 0x05, 0x00, 0x03, 0x07, 0x01, 0x01
        /*0010*/ 	.byte	0x02, 0x03, 0x03, 0x00, 0x02, 0x06, 0x01, 0x00, 0x04, 0x0b, 0x08, 0x00, 0x00, 0x00, 0x00, 0x00
        /*0020*/ 	.byte	0x00, 0x00, 0x00, 0x00


//--------------------- .nv.info.gluon_wgmma      --------------------------
	.section	.nv.info.gluon_wgmma,"",@"SHT_CUDA_INFO"
	.sectionflags	@""
	.align	4


	//----- nvinfo : EIATTR_CUDA_API_VERSION
	.align		4
        /*0000*/ 	.byte	0x04, 0x37
        /*0002*/ 	.short	(.L_7 - .L_6)
.L_6:
        /*0004*/ 	.word	0x00000082


	//----- nvinfo : EIATTR_KPARAM_INFO
	.align		4
.L_7:
        /*0008*/ 	.byte	0x04, 0x17
        /*000a*/ 	.short	(.L_9 - .L_8)
.L_8:
        /*000c*/ 	.word	0x00000000
        /*0010*/ 	.short	0x000a
        /*0012*/ 	.short	0x0048
        /*0014*/ 	.byte	0x00, 0xf4, 0x21, 0x00


	//----- nvinfo : EIATTR_KPARAM_INFO
	.align		4
.L_9:
        /*0018*/ 	.byte	0x04, 0x17
        /*001a*/ 	.short	(.L_11 - .L_10)
.L_10:
        /*001c*/ 	.word	0x00000000
        /*0020*/ 	.short	0x0009
        /*0022*/ 	.short	0x0040
        /*0024*/ 	.byte	0x00, 0xf4, 0x21, 0x00


	//----- nvinfo : EIATTR_KPARAM_INFO
	.align		4
.L_11:
        /*0028*/ 	.byte	0x04, 0x17
        /*002a*/ 	.short	(.L_13 - .L_12)
.L_12:
        /*002c*/ 	.word	0x00000000
        /*0030*/ 	.short	0x0008
        /*0032*/ 	.short	0x0038
        /*0034*/ 	.byte	0x00, 0xf0, 0x21, 0x00


	//----- nvinfo : EIATTR_KPARAM_INFO
	.align		4
.L_13:
        /*0038*/ 	.byte	0x04, 0x17
        /*003a*/ 	.short	(.L_15 - .L_14)
.L_14:
        /*003c*/ 	.word	0x00000000
        /*0040*/ 	.short	0x0007
        /*0042*/ 	.short	0x0030
        /*0044*/ 	.byte	0x00, 0xf0, 0x21, 0x00


	//----- nvinfo : EIATTR_KPARAM_INFO
	.align		4
.L_15:
        /*0048*/ 	.byte	0x04, 0x17
        /*004a*/ 	.short	(.L_17 - .L_16)
.L_16:
        /*004c*/ 	.word	0x00000000
        /*0050*/ 	.short	0x0006
        /*0052*/ 	.short	0x0028
        /*0054*/ 	.byte	0x00, 0xf0, 0x21, 0x00


	//----- nvinfo : EIATTR_KPARAM_INFO
	.align		4
.L_17:
        /*0058*/ 	.byte	0x04, 0x17
        /*005a*/ 	.short	(.L_19 - .L_18)
.L_18:
        /*005c*/ 	.word	0x00000000
        /*0060*/ 	.short	0x0005
        /*0062*/ 	.short	0x0020
        /*0064*/ 	.byte	0x00, 0xf0, 0x11, 0x00


	//----- nvinfo : EIATTR_KPARAM_INFO
	.align		4
.L_19:
        /*0068*/ 	.byte	0x04, 0x17
        /*006a*/ 	.short	(.L_21 - .L_20)
.L_20:
        /*006c*/ 	.word	0x00000000
        /*0070*/ 	.short	0x0004
        /*0072*/ 	.short	0x001c
        /*0074*/ 	.byte	0x00, 0xf0, 0x11, 0x00


	//----- nvinfo : EIATTR_KPARAM_INFO
	.align		4
.L_21:
        /*0078*/ 	.byte	0x04, 0x17
        /*007a*/ 	.short	(.L_23 - .L_22)
.L_22:
        /*007c*/ 	.word	0x00000000
        /*0080*/ 	.short	0x0003
        /*0082*/ 	.short	0x0018
        /*0084*/ 	.byte	0x00, 0xf0, 0x11, 0x00


	//----- nvinfo : EIATTR_KPARAM_INFO
	.align		4
.L_23:
        /*0088*/ 	.byte	0x04, 0x17
        /*008a*/ 	.short	(.L_25 - .L_24)
.L_24:
        /*008c*/ 	.word	0x00000000
        /*0090*/ 	.short	0x0002
        /*0092*/ 	.short	0x0010
        /*0094*/ 	.byte	0x00, 0xf4, 0x21, 0x00


	//----- nvinfo : EIATTR_KPARAM_INFO
	.align		4
.L_25:
        /*0098*/ 	.byte	0x04, 0x17
        /*009a*/ 	.short	(.L_27 - .L_26)
.L_26:
        /*009c*/ 	.word	0x00000000
        /*00a0*/ 	.short	0x0001
        /*00a2*/ 	.short	0x0008
        /*00a4*/ 	.byte	0x00, 0xf4, 0x21, 0x00


	//----- nvinfo : EIATTR_KPARAM_INFO
	.align		4
.L_27:
        /*00a8*/ 	.byte	0x04, 0x17
        /*00aa*/ 	.short	(.L_29 - .L_28)
.L_28:
        /*00ac*/ 	.word	0x00000000
        /*00b0*/ 	.short	0x0000
        /*00b2*/ 	.short	0x0000
        /*00b4*/ 	.byte	0x00, 0xf4, 0x21, 0x00


	//----- nvinfo : EIATTR_SPARSE_MMA_MASK
	.align		4
.L_29:
        /*00b8*/ 	.byte	0x03, 0x50
        /*00ba*/ 	.short	0x0000


	//----- nvinfo : EIATTR_MAXREG_COUNT
	.align		4
        /*00bc*/ 	.byte	0x03, 0x1b
        /*00be*/ 	.short	0x00ff


	//----- nvinfo : EIATTR_NUM_BARRIERS
	.align		4
        /*00c0*/ 	.byte	0x02, 0x4c
        /*00c2*/ 	.byte	0x01
	.zero		1


	//----- nvinfo : EIATTR_MERCURY_ISA_VERSION
	.align		4
        /*00c4*/ 	.byte	0x03, 0x5f
        /*00c6*/ 	.short	0x0101


	//----- nvinfo : EIATTR_INT_WARP_WIDE_INSTR_OFFSETS
	.align		4
        /*00c8*/ 	.byte	0x04, 0x31
        /*00ca*/ 	.short	(.L_31 - .L_30)


	//   ....[0]....
.L_30:
        /*00cc*/ 	.word	0x000015a0


	//   ....[1]....
        /*00d0*/ 	.word	0x00001630


	//   ....[2]....
        /*00d4*/ 	.word	0x00001c00


	//   ....[3]....
        /*00d8*/ 	.word	0x00001c10


	//   ....[4]....
        /*00dc*/ 	.word	0x00001c20


	//   ....[5]....
        /*00e0*/ 	.word	0x00001c30


	//   ....[6]....
        /*00e4*/ 	.word	0x000020e0


	//   ....[7]....
        /*00e8*/ 	.word	0x00002120


	//----- nvinfo : EIATTR_COOP_GROUP_MASK_REGIDS
	.align		4
.L_31:
        /*00ec*/ 	.byte	0x04, 0x29
        /*00ee*/ 	.short	(.L_33 - .L_32)


	//   ....[0]....
.L_32:
        /*00f0*/ 	.word	0xffffffff


	//   ....[1]....
        /*00f4*/ 	.word	0xffffffff


	//   ....[2]....
        /*00f8*/ 	.word	0xffffffff


	//----- nvinfo : EIATTR_COOP_GROUP_INSTR_OFFSETS
	.align		4
.L_33:
        /*00fc*/ 	.byte	0x04, 0x28
        /*00fe*/ 	.short	(.L_35 - .L_34)


	//   ....[0]....
.L_34:
        /*0100*/ 	.word	0x00000140


	//   ....[1]....
        /*0104*/ 	.word	0x000006e0


	//   ....[2]....
        /*0108*/ 	.word	0x00000cd0


	//----- nvinfo : EIATTR_MBARRIER_INSTR_OFFSETS
	.align		4
.L_35:
        /*010c*/ 	.byte	0x04, 0x39
        /*010e*/ 	.short	(.L_37 - .L_36)


	//   ....[0]....
.L_36:
        /*0110*/ 	.word	0x000016c0
        /*0114*/ 	.word	0x000000ff
        /*0118*/ 	.word	0x00003000
        /*011c*/ 	.short	0x0100
        /*011e*/ 	.byte	0x08
	.zero		1


	//   ....[1]....
        /*0120*/ 	.word	0x00001d60
        /*0124*/ 	.word	0x000000ff
        /*0128*/ 	.word	0x00003000
        /*012c*/ 	.short	0x010a
        /*012e*/ 	.byte	0x08
	.zero		1


	//   ....[2]....
        /*0130*/ 	.word	0x00001fb0
        /*0134*/ 	.word	0x000000ff
        /*0138*/ 	.word	0x00003000
        /*013c*/ 	.short	0x0108
        /*013e*/ 	.byte	0x08
	.zero		1


	//   ....[3]....
        /*0140*/ 	.word	0x00002890
        /*0144*/ 	.word	0x000000ff
        /*0148*/ 	.word	0x00003000
        /*014c*/ 	.short	0x010a
        /*014e*/ 	.byte	0x08
	.zero		1


	//----- nvinfo : EIATTR_NUM_MBARRIERS
	.align		4
.L_37:
        /*0150*/ 	.byte	0x03, 0x38
        /*0152*/ 	.short	0x0001


	//----- nvinfo : EIATTR_EXIT_INSTR_OFFSETS
	.align		4
        /*0154*/ 	.byte	0x04, 0x1c
        /*0156*/ 	.short	(.L_39 - .L_38)


	//   ....[0]....
.L_38:
        /*0158*/ 	.word	0x00002880


	//----- nvinfo : EIATTR_REQNTID
	.align		4
.L_39:
        /*015c*/ 	.byte	0x04, 0x10
        /*015e*/ 	.short	(.L_41 - .L_40)
.L_40:
        /*0160*/ 	.word	0x00000100
        /*0164*/ 	.word	0x00000001
        /*0168*/ 	.word	0x00000001


	//----- nvinfo : EIATTR_CRS_STACK_SIZE
	.align		4
.L_41:
        /*016c*/ 	.byte	0x04, 0x1e
        /*016e*/ 	.short	(.L_43 - .L_42)
.L_42:
        /*0170*/ 	.word	0x00000000


	//----- nvinfo : EIATTR_CBANK_PARAM_SIZE
	.align		4
.L_43:
        /*0174*/ 	.byte	0x03, 0x19
        /*0176*/ 	.short	0x0050


	//----- nvinfo : EIATTR_PARAM_CBANK
	.align		4
        /*0178*/ 	.byte	0x04, 0x0a
        /*017a*/ 	.short	(.L_45 - .L_44)
	.align		4
.L_44:
        /*017c*/ 	.word	index@(.nv.constant0.gluon_wgmma)
        /*0180*/ 	.short	0x0210
        /*0182*/ 	.short	0x0050


	//----- nvinfo : EIATTR_SW_WAR
	.align		4
.L_45:
        /*0184*/ 	.byte	0x04, 0x36
        /*0186*/ 	.short	(.L_47 - .L_46)
.L_46:
        /*0188*/ 	.word	0x00000008
.L_47:


//--------------------- .nv.callgraph             --------------------------
	.section	.nv.callgraph,"",@"SHT_CUDA_CALLGRAPH"
	.align	4
	.sectionentsize	8
	.align		4
        /*0000*/ 	.word	0x00000000
	.align		4
        /*0004*/ 	.word	0xffffffff
	.align		4
        /*0008*/ 	.word	0x00000000
	.align		4
        /*000c*/ 	.word	0xfffffffe
	.align		4
        /*0010*/ 	.word	0x00000000
	.align		4
        /*0014*/ 	.word	0xfffffffd
	.align		4
        /*0018*/ 	.word	0x00000000
	.align		4
        /*001c*/ 	.word	0xfffffffc


//--------------------- .text.gluon_wgmma         --------------------------
	.section	.text.gluon_wgmma,"ax",@progbits
	.align	128
        .global         gluon_wgmma
        .type           gluon_wgmma,@function
        .size           gluon_wgmma,(.L_x_53 - gluon_wgmma)
        .other          gluon_wgmma,@"STO_CUDA_ENTRY STV_DEFAULT"
gluon_wgmma:
.text.gluon_wgmma:
[----:B------:R-:W-:Y:S01]  /*0000*/  LDC R1, c[0x0][0x28] ;  /* 0x00000a00ff017b82 */ /* 0x000fe20000000800 */
[----:B------:R-:W1:Y:S07]  /*0010*/  S2R R0, SR_TID.X ;  /* 0x0000000000007919 */ /* 0x000e6e0000002100 */
[----:B------:R-:W2:Y:S01]  /*0020*/  S2UR UR4, SR_CgaCtaId ;  /* 0x00000000000479c3 */ /* 0x000ea20000008800 */
[----:B------:R-:W-:Y:S01]  /*0030*/  UMOV UR8, 0x400 ;  /* 0x0000040000087882 */ /* 0x000fe20000000000 */
[----:B------:R-:W-:Y:S01]  /*0040*/  ULDC UR6, c[0x0][0xc] ;  /* 0x0000030000067ab9 */ /* 0x000fe20000000800 */
[----:B------:R-:W-:Y:S01]  /*0050*/  ULDC.64 UR10, c[0x0][0x250] ;  /* 0x00009400000a7ab9 */ /* 0x000fe20000000a00 */
[----:B------:R-:W-:Y:S04]  /*0060*/  BSSY B0, `(.L_x_0) ;  /* 0x000001d000007945 */ /* 0x000fe80003800000 */
[----:B------:R-:W3:Y:S08]  /*0070*/  LDC R13, c[0x0][0x230] ;  /* 0x00008c00ff0d7b82 */ /* 0x000ef00000000800 */
[----:B------:R-:W-:Y:S08]  /*0080*/  S2UR UR28, SR_CTAID.Y ;  /* 0x00000000001c79c3 */ /* 0x000ff00000002600 */
[----:B------:R-:W4:Y:S01]  /*0090*/  S2UR UR5, SR_CTAID.Z ;  /* 0x00000000000579c3 */ /* 0x000f220000002700 */
[----:B--2---:R-:W-:-:S03]  /*00a0*/  ULEA UR8, UR4, UR8, 0x18 ;  /* 0x0000000804087291 */ /* 0x004fc6000f8ec03f */
[----:B------:R-:W-:Y:S01]  /*00b0*/  ULDC UR4, c[0x0][0x10] ;  /* 0x0000040000047ab9 */ /* 0x000fe20000000800 */
[----:B-1----:R-:W-:-:S03]  /*00c0*/  LOP3.LUT R7, R0, 0xff, RZ, 0xc0, !PT ;  /* 0x000000ff00077812 */ /* 0x002fc600078ec0ff */
[----:B------:R-:W1:Y:S01]  /*00d0*/  S2UR UR27, SR_CTAID.X ;  /* 0x00000000001b79c3 */ /* 0x000e620000002500 */
[----:B---3--:R-:W-:Y:S01]  /*00e0*/  VIADD R5, R13, 0xffffffff ;  /* 0xffffffff0d057836 */ /* 0x008fe20000000000 */
[C---:B------:R-:W-:Y:S02]  /*00f0*/  ISETP.GE.U32.AND P0, PT, R7.reuse, 0x20, PT ;  /* 0x000000200700780c */ /* 0x040fe40003f06070 */
[C---:B------:R-:W-:Y:S02]  /*0100*/  ISETP.NE.U32.AND P2, PT, R7.reuse, RZ, PT ;  /* 0x000000ff0700720c */ /* 0x040fe40003f45070 */
[----:B------:R-:W-:Y:S02]  /*0110*/  LEA R4, R7, UR8, 0x2 ;  /* 0x0000000807047c11 */ /* 0x000fe4000f8e10ff */
[----:B------:R-:W2:Y:S07]  /*0120*/  LDC R6, c[0x0][0x228] ;  /* 0x00008a00ff067b82 */ /* 0x000eae0000000800 */
[----:B------:R3:W-:Y:S01]  /*0130*/  @!P0 STS [R4], RZ ;  /* 0x000000ff04008388 */ /* 0x0007e20000000800 */
[----:B------:R-:W-:-:S03]  /*0140*/  NOP ;  /* 0x0000000000007918 */ /* 0x000fc60000000000 */
[----:B------:R3:W-:Y:S01]  /*0150*/  @!P2 STS [UR8+0x20], R5 ;  /* 0x00002005ff00a988 */ /* 0x0007e20008000808 */
[----:B----4-:R-:W-:-:S04]  /*0160*/  UIMAD UR4, UR5, UR4, UR28 ;  /* 0x00000004050472a4 */ /* 0x010fc8000f8e021c */
[----:B-1----:R-:W-:-:S04]  /*0170*/  UIMAD UR4, UR4, UR6, UR27 ;  /* 0x00000006040472a4 */ /* 0x002fc8000f8e021b */
[----:B------:R-:W-:Y:S01]  /*0180*/  UIMAD UR6, UR4, 0x180, URZ ;  /* 0x00000180040678a4 */ /* 0x000fe2000f8e023f */
[----:B--2---:R-:W-:-:S03]  /*0190*/  VIADD R6, R6, 0xffffffff ;  /* 0xffffffff06067836 */ /* 0x004fc60000000000 */
[----:B------:R-:W-:-:S04]  /*01a0*/  UIADD3 UR16, UP0, UR6, UR10, URZ ;  /* 0x0000000a06107290 */ /* 0x000fc8000ff1e03f */
[----:B------:R-:W-:Y:S01]  /*01b0*/  ULEA.HI.X.SX32 UR17, UR6, UR11, 0x1, UP0 ;  /* 0x0000000b06117291 */ /* 0x000fe200080f0e3f */
[----:B---3--:R-:W-:Y:S11]  /*01c0*/  @P2 BRA `(.L_x_1) ;  /* 0x0000000000182947 */ /* 0x008ff60003800000 */
[----:B------:R-:W1:Y:S01]  /*01d0*/  LDS R2, [UR8+0x8] ;  /* 0x00000808ff027984 */ /* 0x000e620008000800 */
[----:B------:R-:W2:Y:S01]  /*01e0*/  LDC.64 R8, c[0x0][0x210] ;  /* 0x00008400ff087b82 */ /* 0x000ea20000000a00 */
[----:B------:R-:W-:Y:S02]  /*01f0*/  IMAD.MOV.U32 R3, RZ, RZ, 0x70 ;  /* 0x00000070ff037424 */ /* 0x000fe400078e00ff */
[----:B--2---:R2:W-:Y:S03]  /*0200*/  STS.64 [UR8], R8 ;  /* 0x00000008ff007988 */ /* 0x0045e60008000a08 */
[----:B-1----:R-:W-:-:S05]  /*0210*/  LOP3.LUT R2, R2, 0x10, R3, 0xd8, !PT ;  /* 0x0000001002027812 */ /* 0x002fca00078ed803 */
[----:B------:R2:W-:Y:S02]  /*0220*/  STS [UR8+0x8], R2 ;  /* 0x00000802ff007988 */ /* 0x0005e40008000808 */
.L_x_1:
[----:B------:R-:W-:Y:S05]  /*0230*/  BSYNC B0 ;  /* 0x0000000000007941 */ /* 0x000fea0003800000 */
.L_x_0:
[----:B------:R-:W-:Y:S04]  /*0240*/  BSSY B0, `(.L_x_2) ;  /* 0x000000a000007945 */ /* 0x000fe80003800000 */
[----:B------:R-:W-:Y:S05]  /*0250*/  @P2 BRA `(.L_x_3) ;  /* 0x0000000000202947 */ /* 0x000fea0003800000 */
[----:B--2---:R-:W1:Y:S01]  /*0260*/  LDS R2, [UR8+0x34] ;  /* 0x00003408ff027984 */ /* 0x004e620008000800 */
[----:B------:R-:W-:Y:S02]  /*0270*/  IMAD.MOV.U32 R3, RZ, RZ, 0x1f000000 ;  /* 0x1f000000ff037424 */ /* 0x000fe400078e00ff */
[----:B------:R-:W-:Y:S01]  /*0280*/  @!P2 IMAD.MOV.U32 R8, RZ, RZ, 0xff ;  /* 0x000000ffff08a424 */ /* 0x000fe200078e00ff */
[----:B------:R-:W2:Y:S02]  /*0290*/  @!P2 LDS R9, [UR8+0x38] ;  /* 0x00003808ff09a984 */ /* 0x000ea40008000800 */
[----:B-1----:R-:W-:Y:S02]  /*02a0*/  LOP3.LUT R2, R2, 0xff000000, R3, 0xb8, !PT ;  /* 0xff00000002027812 */ /* 0x002fe400078eb803 */
[----:B--2---:R-:W-:-:S03]  /*02b0*/  @!P2 LOP3.LUT R3, R9, 0xff, R8, 0xb8, !PT ;  /* 0x000000ff0903a812 */ /* 0x004fc600078eb808 */
[----:B------:R1:W-:Y:S04]  /*02c0*/  STS [UR8+0x34], R2 ;  /* 0x00003402ff007988 */ /* 0x0003e80008000808 */
[----:B------:R1:W-:Y:S02]  /*02d0*/  @!P2 STS [UR8+0x38], R3 ;  /* 0x00003803ff00a988 */ /* 0x0003e40008000808 */
.L_x_3:
[----:B------:R-:W-:Y:S05]  /*02e0*/  BSYNC B0 ;  /* 0x0000000000007941 */ /* 0x000fea0003800000 */
.L_x_2:
[----:B------:R-:W-:Y:S04]  /*02f0*/  BSSY B0, `(.L_x_4) ;  /* 0x000000a000007945 */ /* 0x000fe80003800000 */
[----:B------:R-:W-:Y:S05]  /*0300*/  @P2 BRA `(.L_x_5) ;  /* 0x0000000000202947 */ /* 0x000fea0003800000 */
[----:B-12---:R-:W1:Y:S01]  /*0310*/  LDS R2, [UR8+0x1c] ;  /* 0x00001c08ff027984 */ /* 0x006e620008000800 */
[----:B------:R-:W2:Y:S03]  /*0320*/  LDC.64 R10, c[0x0][0x238] ;  /* 0x00008e00ff0a7b82 */ /* 0x000ea60000000a00 */
[----:B------:R3:W-:Y:S01]  /*0330*/  STS [UR8+0x24], R6 ;  /* 0x00002406ff007988 */ /* 0x0007e20008000808 */
[--C-:B--2---:R-:W-:Y:S02]  /*0340*/  SHF.R.U32.HI R9, RZ, 0x4, R11.reuse ;  /* 0x00000004ff097819 */ /* 0x104fe4000001160b */
[----:B------:R-:W-:-:S05]  /*0350*/  SHF.R.U64 R3, R10, 0x4, R11 ;  /* 0x000000040a037819 */ /* 0x000fca000000120b */
[----:B------:R3:W-:Y:S01]  /*0360*/  STS [UR8+0xc], R3 ;  /* 0x00000c03ff007988 */ /* 0x0007e20008000808 */
[----:B-1----:R-:W-:-:S05]  /*0370*/  LOP3.LUT R2, R2, 0xf, R9, 0xb8, !PT ;  /* 0x0000000f02027812 */ /* 0x002fca00078eb809 */
[----:B------:R3:W-:Y:S02]  /*0380*/  STS [UR8+0x1c], R2 ;  /* 0x00001c02ff007988 */ /* 0x0007e40008000808 */
.L_x_5:
[----:B------:R-:W-:Y:S05]  /*0390*/  BSYNC B0 ;  /* 0x0000000000007941 */ /* 0x000fea0003800000 */
.L_x_4:
[----:B------:R-:W-:Y:S04]  /*03a0*/  BSSY B1, `(.L_x_6) ;  /* 0x000001e000017945 */ /* 0x000fe80003800000 */
[----:B------:R-:W-:Y:S01]  /*03b0*/  BSSY B0, `(.L_x_7) ;  /* 0x0000019000007945 */ /* 0x000fe20003800000 */
[----:B------:R-:W-:-:S03]  /*03c0*/  IMAD.MOV.U32 R12, RZ, RZ, RZ ;  /* 0x000000ffff0c7224 */ /* 0x000fc600078e00ff */
[----:B------:R-:W-:Y:S05]  /*03d0*/  @P2 BRA `(.L_x_8) ;  /* 0x00000000001c2947 */ /* 0x000fea0003800000 */
[----:B-123--:R-:W1:Y:S02]  /*03e0*/  LDS R2, [UR8+0x34] ;  /* 0x00003408ff027984 */ /* 0x00ee640008000800 */
[----:B-1----:R-:W-:-:S05]  /*03f0*/  LOP3.LUT R2, R2, 0x7, RZ, 0xb8, !PT ;  /* 0x0000000702027812 */ /* 0x002fca00078eb8ff */
[----:B------:R1:W-:Y:S01]  /*0400*/  STS [UR8+0x34], R2 ;  /* 0x00003402ff007988 */ /* 0x0003e20008000808 */
[----:B------:R-:W-:Y:S05]  /*0410*/  @P2 BRA `(.L_x_9) ;  /* 0x00000000001c2947 */ /* 0x000fea0003800000 */
[----:B-1----:R-:W1:Y:S02]  /*0420*/  LDS R2, [UR8+0x34] ;  /* 0x00003408ff027984 */ /* 0x002e640008000800 */
[----:B-1----:R-:W-:-:S05]  /*0430*/  LOP3.LUT R2, R2, 0x38, RZ, 0xb8, !PT ;  /* 0x0000003802027812 */ /* 0x002fca00078eb8ff */
[----:B------:R4:W-:Y:S02]  /*0440*/  STS [UR8+0x34], R2 ;  /* 0x00003402ff007988 */ /* 0x0009e40008000808 */
.L_x_8:
[----:B------:R-:W-:Y:S05]  /*0450*/  @P2 BRA `(.L_x_10) ;  /* 0x00000000001c2947 */ /* 0x000fea0003800000 */
[----:B-1234-:R-:W1:Y:S02]  /*0460*/  LDS R2, [UR8+0x8] ;  /* 0x00000808ff027984 */ /* 0x01ee640008000800 */
[----:B-1----:R-:W-:-:S05]  /*0470*/  LOP3.LUT R2, R2, 0x780, RZ, 0xb8, !PT ;  /* 0x0000078002027812 */ /* 0x002fca00078eb8ff */
[----:B------:R2:W-:Y:S02]  /*0480*/  STS [UR8+0x8], R2 ;  /* 0x00000802ff007988 */ /* 0x0005e40008000808 */
.L_x_9:
[----:B------:R-:W-:Y:S05]  /*0490*/  @P2 BRA `(.L_x_11) ;  /* 0x0000000000282947 */ /* 0x000fea0003800000 */
[----:B-12---:R-:W1:Y:S02]  /*04a0*/  LDS R2, [UR8+0x8] ;  /* 0x00000808ff027984 */ /* 0x006e640008000800 */
[----:B-1----:R-:W-:-:S05]  /*04b0*/  LOP3.LUT R2, R2, 0x1800, RZ, 0xb8, !PT ;  /* 0x0000180002027812 */ /* 0x002fca00078eb8ff */
[----:B------:R5:W-:Y:S02]  /*04c0*/  STS [UR8+0x8], R2 ;  /* 0x00000802ff007988 */ /* 0x000be40008000808 */
.L_x_10:
[----:B------:R-:W-:Y:S05]  /*04d0*/  @P2 BREAK B0 ;  /* 0x0000000000002942 */ /* 0x000fea0003800000 */
[----:B------:R-:W-:Y:S05]  /*04e0*/  @P2 BRA `(.L_x_12) ;  /* 0x0000000000242947 */ /* 0x000fea0003800000 */
[----:B-1-3--:R-:W1:Y:S01]  /*04f0*/  LDS R3, [UR8+0x8] ;  /* 0x00000808ff037984 */ /* 0x00ae620008000800 */
[----:B--2-45:R-:W-:-:S05]  /*0500*/  IMAD.MOV.U32 R2, RZ, RZ, 0x6000 ;  /* 0x00006000ff027424 */ /* 0x034fca00078e00ff */
[----:B-1----:R-:W-:-:S04]  /*0510*/  LOP3.LUT R2, R3, 0x2000, R2, 0xd8, !PT ;  /* 0x0000200003027812 */ /* 0x002fc800078ed802 */
[----:B------:R-:W-:-:S05]  /*0520*/  LOP3.LUT R2, R2, 0x400000, RZ, 0xb8, !PT ;  /* 0x0040000002027812 */ /* 0x000fca00078eb8ff */
[----:B------:R3:W-:Y:S02]  /*0530*/  STS [UR8+0x8], R2 ;  /* 0x00000802ff007988 */ /* 0x0007e40008000808 */
.L_x_11:
[----:B------:R-:W-:Y:S05]  /*0540*/  BSYNC B0 ;  /* 0x0000000000007941 */ /* 0x000fea0003800000 */
.L_x_7:
[----:B-123--:R-:W1:Y:S02]  /*0550*/  @!P2 LDS R2, [UR8+0x8] ;  /* 0x00000808ff02a984 */ /* 0x00ee640008000800 */
[----:B-1----:R-:W-:-:S05]  /*0560*/  @!P2 LOP3.LUT R2, R2, 0x8000, RZ, 0xb8, !PT ;  /* 0x000080000202a812 */ /* 0x002fca00078eb8ff */
[----:B------:R1:W-:Y:S02]  /*0570*/  @!P2 STS [UR8+0x8], R2 ;  /* 0x00000802ff00a988 */ /* 0x0003e40008000808 */
.L_x_12:
[----:B------:R-:W-:Y:S05]  /*0580*/  BSYNC B1 ;  /* 0x0000000000017941 */ /* 0x000fea0003800000 */
.L_x_6:
[----:B------:R-:W-:Y:S05]  /*0590*/  WARPSYNC.ALL ;  /* 0x0000000000007948 */ /* 0x000fea0003800000 */
[----:B------:R-:W-:Y:S05]  /*05a0*/  @P0 BRA `(.L_x_13) ;  /* 0x0000000000280947 */ /* 0x000fea0003800000 */
[----:B-12345:R-:W1:Y:S01]  /*05b0*/  S2R R2, SR_LANEID ;  /* 0x0000000000027919 */ /* 0x03ee620000000000 */
[----:B------:R-:W-:Y:S05]  /*05c0*/  WARPSYNC.ALL ;  /* 0x0000000000007948 */ /* 0x000fea0003800000 */
[----:B-1----:R-:W-:-:S05]  /*05d0*/  IMAD.SHL.U32 R8, R2, 0x4, RZ ;  /* 0x0000000402087824 */ /* 0x002fca00078e00ff */
[----:B------:R-:W1:Y:S01]  /*05e0*/  LDS R9, [R8+UR8] ;  /* 0x0000000808097984 */ /* 0x000e620008000800 */
[----:B------:R-:W-:-:S05]  /*05f0*/  IADD3 R2, P1, R8, UR16, RZ ;  /* 0x0000001008027c10 */ /* 0x000fca000ff3e0ff */
[----:B------:R-:W-:-:S05]  /*0600*/  IMAD.X R3, RZ, RZ, UR17, P1 ;  /* 0x00000011ff037e24 */ /* 0x000fca00088e06ff */
[----:B-1----:R1:W2:Y:S01]  /*0610*/  ATOMG.E.EXCH.STRONG.GPU PT, RZ, [R2], R9 ;  /* 0x0000000902ff73a8 */ /* 0x0022a200041ee100 */
[----:B------:R-:W-:-:S04]  /*0620*/  DEPBAR {5,4,3,2,1,0} ;  /* 0x0000003f0000791a */ /* 0x000fc80000000000 */
[----:B------:R1:W-:Y:S01]  /*0630*/  UTMACCTL.IV [UR16] ;  /* 0x00000000100079b9 */ /* 0x0003e20008000000 */
[----:B------:R-:W-:Y:S01]  /*0640*/  NOP ;  /* 0x0000000000007918 */ /* 0x000fe20000000000 */
.L_x_13:
[----:B------:R-:W-:Y:S05]  /*0650*/  @P0 BRA `(.L_x_14) ;  /* 0x00000000000c0947 */ /* 0x000fea0003800000 */
[----:B------:R0:W-:Y:S01]  /*0660*/  UTMACMDFLUSH ;  /* 0x00000000000079b7 */ /* 0x0001e20000000000 */
[----:B------:R-:W-:Y:S05]  /*0670*/  @P0 BRA `(.L_x_14) ;  /* 0x0000000000040947 */ /* 0x000fea0003800000 */
[----:B------:R-:W-:-:S04]  /*0680*/  DEPBAR.LE SB0, 0x0 ;  /* 0x000080000000791a */ /* 0x000fc80000000000 */
.L_x_14:
[----:B------:R-:W-:Y:S05]  /*0690*/  WARPSYNC.ALL ;  /* 0x0000000000007948 */ /* 0x000fea0003800000 */
[----:B--2---:R-:W-:Y:S06]  /*06a0*/  BAR.SYNC.DEFER_BLOCKING 0x0 ;  /* 0x0000000000007b1d */ /* 0x004fec0000010000 */
[----:B------:R-:W-:Y:S02]  /*06b0*/  BSSY B1, `(.L_x_15) ;  /* 0x000000b000017945 */ /* 0x000fe40003800000 */
[----:B------:R-:W-:Y:S06]  /*06c0*/  BAR.SYNC.DEFER_BLOCKING 0x0 ;  /* 0x0000000000007b1d */ /* 0x000fec0000010000 */
[----:B------:R2:W-:Y:S01]  /*06d0*/  @!P0 STS [R4], RZ ;  /* 0x000000ff04008388 */ /* 0x0005e20000000800 */
[----:B------:R-:W-:Y:S01]  /*06e0*/  NOP ;  /* 0x0000000000007918 */ /* 0x000fe20000000000 */
[----:B------:R-:W-:Y:S05]  /*06f0*/  @P2 BRA `(.L_x_16) ;  /* 0x0000000000182947 */ /* 0x000fea0003800000 */
[----:B-1-345:R-:W1:Y:S01]  /*0700*/  LDS R2, [UR8+0x8] ;  /* 0x00000808ff027984 */ /* 0x03ae620008000800 */
[----:B------:R-:W3:Y:S01]  /*0710*/  LDC.64 R8, c[0x0][0x218] ;  /* 0x00008600ff087b82 */ /* 0x000ee20000000a00 */
[----:B------:R-:W-:Y:S02]  /*0720*/  IMAD.MOV.U32 R3, RZ, RZ, 0x70 ;  /* 0x00000070ff037424 */ /* 0x000fe400078e00ff */
[----:B---3--:R3:W-:Y:S03]  /*0730*/  STS.64 [UR8], R8 ;  /* 0x00000008ff007988 */ /* 0x0087e60008000a08 */
[----:B-1----:R-:W-:-:S05]  /*0740*/  LOP3.LUT R2, R2, 0x10, R3, 0xd8, !PT ;  /* 0x0000001002027812 */ /* 0x002fca00078ed803 */
[----:B------:R3:W-:Y:S02]  /*0750*/  STS [UR8+0x8], R2 ;  /* 0x00000802ff007988 */ /* 0x0007e40008000808 */
.L_x_16:
[----:B-1----:R-:W-:Y:S05]  /*0760*/  BSYNC B1 ;  /* 0x0000000000017941 */ /* 0x002fea0003800000 */
.L_x_15:
[----:B------:R-:W-:Y:S04]  /*0770*/  BSSY B2, `(.L_x_17) ;  /* 0x000000f000027945 */ /* 0x000fe80003800000 */
[----:B------:R-:W-:Y:S04]  /*0780*/  BSSY B1, `(.L_x_18) ;  /* 0x000000c000017945 */ /* 0x000fe80003800000 */
[----:B------:R-:W-:Y:S05]  /*0790*/  @P2 BRA `(.L_x_19) ;  /* 0x0000000000282947 */ /* 0x000fea0003800000 */
[----:B---345:R-:W1:Y:S01]  /*07a0*/  LDS R2, [UR8+0x34] ;  /* 0x00003408ff027984 */ /* 0x038e620008000800 */
[----:B------:R-:W-:Y:S01]  /*07b0*/  IMAD.MOV.U32 R3, RZ, RZ, 0x1f000000 ;  /* 0x1f000000ff037424 */ /* 0x000fe200078e00ff */
[----:B------:R-:W-:Y:S05]  /*07c0*/  @P2 BREAK B1 ;  /* 0x0000000000012942 */ /* 0x000fea0003800000 */
[----:B-1----:R-:W-:-:S05]  /*07d0*/  LOP3.LUT R2, R2, 0xff000000, R3, 0xb8, !PT ;  /* 0xff00000002027812 */ /* 0x002fca00078eb803 */
[----:B------:R1:W-:Y:S01]  /*07e0*/  STS [UR8+0x34], R2 ;  /* 0x00003402ff007988 */ /* 0x0003e20008000808 */
[----:B------:R-:W-:Y:S05]  /*07f0*/  @P2 BRA `(.L_x_20) ;  /* 0x0000000000182947 */ /* 0x000fea0003800000 */
[----:B------:R-:W3:Y:S01]  /*0800*/  LDS R3, [UR8+0x38] ;  /* 0x00003808ff037984 */ /* 0x000ee20008000800 */
[----:B-1----:R-:W-:-:S05]  /*0810*/  IMAD.MOV.U32 R2, RZ, RZ, 0x7f ;  /* 0x0000007fff027424 */ /* 0x002fca00078e00ff */
[----:B---3--:R-:W-:-:S05]  /*0820*/  LOP3.LUT R2, R3, 0xff, R2, 0xb8, !PT ;  /* 0x000000ff03027812 */ /* 0x008fca00078eb802 */
[----:B------:R1:W-:Y:S02]  /*0830*/  STS [UR8+0x38], R2 ;  /* 0x00003802ff007988 */ /* 0x0003e40008000808 */
.L_x_19:
[----:B------:R-:W-:Y:S05]  /*0840*/  BSYNC B1 ;  /* 0x0000000000017941 */ /* 0x000fea0003800000 */
.L_x_18:
[----:B------:R1:W-:Y:S02]  /*0850*/  @!P2 STS [UR8+0x20], R5 ;  /* 0x00002005ff00a988 */ /* 0x0003e40008000808 */
.L_x_20:
[----:B------:R-:W-:Y:S05]  /*0860*/  BSYNC B2 ;  /* 0x0000000000027941 */ /* 0x000fea0003800000 */
.L_x_17:
[----:B------:R-:W-:Y:S05]  /*0870*/  WARPSYNC.ALL ;  /* 0x0000000000007948 */ /* 0x000fea0003800000 */
[----:B-1----:R-:W1:Y:S01]  /*0880*/  LDC R5, c[0x0][0x22c] ;  /* 0x00008b00ff057b82 */ /* 0x002e620000000800 */
[----:B------:R-:W-:Y:S01]  /*0890*/  BSSY B2, `(.L_x_21) ;  /* 0x000000b000027945 */ /* 0x000fe20003800000 */
[----:B-1----:R-:W-:-:S03]  /*08a0*/  VIADD R5, R5, 0xffffffff ;  /* 0xffffffff05057836 */ /* 0x002fc60000000000 */
[----:B------:R-:W-:Y:S05]  /*08b0*/  @P2 BRA `(.L_x_22) ;  /* 0x0000000000202947 */ /* 0x000fea0003800000 */
[----:B---345:R-:W1:Y:S01]  /*08c0*/  LDS R2, [UR8+0x1c] ;  /* 0x00001c08ff027984 */ /* 0x038e620008000800 */
[----:B------:R-:W3:Y:S03]  /*08d0*/  LDC.64 R10, c[0x0][0x240] ;  /* 0x00009000ff0a7b82 */ /* 0x000ee60000000a00 */
[----:B------:R4:W-:Y:S01]  /*08e0*/  STS [UR8+0x24], R5 ;  /* 0x00002405ff007988 */ /* 0x0009e20008000808 */
[--C-:B---3--:R-:W-:Y:S02]  /*08f0*/  SHF.R.U32.HI R9, RZ, 0x4, R11.reuse ;  /* 0x00000004ff097819 */ /* 0x108fe4000001160b */
[----:B------:R-:W-:-:S05]  /*0900*/  SHF.R.U64 R3, R10, 0x4, R11 ;  /* 0x000000040a037819 */ /* 0x000fca000000120b */
[----:B------:R4:W-:Y:S01]  /*0910*/  STS [UR8+0xc], R3 ;  /* 0x00000c03ff007988 */ /* 0x0009e20008000808 */
[----:B-1----:R-:W-:-:S05]  /*0920*/  LOP3.LUT R2, R2, 0xf, R9, 0xb8, !PT ;  /* 0x0000000f02027812 */ /* 0x002fca00078eb809 */
[----:B------:R4:W-:Y:S02]  /*0930*/  STS [UR8+0x1c], R2 ;  /* 0x00001c02ff007988 */ /* 0x0009e40008000808 */
.L_x_22:
[----:B------:R-:W-:Y:S05]  /*0940*/  BSYNC B2 ;  /* 0x0000000000027941 */ /* 0x000fea0003800000 */
.L_x_21:
[----:B------:R-:W-:Y:S04]  /*0950*/  BSSY B3, `(.L_x_23) ;  /* 0x000001d000037945 */ /* 0x000fe80003800000 */
[----:B------:R-:W-:Y:S04]  /*0960*/  BSSY B2, `(.L_x_24) ;  /* 0x0000018000027945 */ /* 0x000fe80003800000 */
[----:B------:R-:W-:Y:S05]  /*0970*/  @P2 BRA `(.L_x_25) ;  /* 0x00000000001c2947 */ /* 0x000fea0003800000 */
[----:B---345:R-:W1:Y:S02]  /*0980*/  LDS R2, [UR8+0x34] ;  /* 0x00003408ff027984 */ /* 0x038e640008000800 */
[----:B-1----:R-:W-:-:S05]  /*0990*/  LOP3.LUT R2, R2, 0x7, RZ, 0xb8, !PT ;  /* 0x0000000702027812 */ /* 0x002fca00078eb8ff */
[----:B------:R1:W-:Y:S01]  /*09a0*/  STS [UR8+0x34], R2 ;  /* 0x00003402ff007988 */ /* 0x0003e20008000808 */
[----:B------:R-:W-:Y:S05]  /*09b0*/  @P2 BRA `(.L_x_26) ;  /* 0x00000000001c2947 */ /* 0x000fea0003800000 */
[----:B-1----:R-:W1:Y:S02]  /*09c0*/  LDS R2, [UR8+0x34] ;  /* 0x00003408ff027984 */ /* 0x002e640008000800 */
[----:B-1----:R-:W-:-:S05]  /*09d0*/  LOP3.LUT R2, R2, 0x38, RZ, 0xb8, !PT ;  /* 0x0000003802027812 */ /* 0x002fca00078eb8ff */
[----:B------:R1:W-:Y:S02]  /*09e0*/  STS [UR8+0x34], R2 ;  /* 0x00003402ff007988 */ /* 0x0003e40008000808 */
.L_x_25:
[----:B------:R-:W-:Y:S05]  /*09f0*/  @P2 BRA `(.L_x_27) ;  /* 0x00000000001c2947 */ /* 0x000fea0003800000 */
[----:B-1-345:R-:W1:Y:S02]  /*0a00*/  LDS R2, [UR8+0x8] ;  /* 0x00000808ff027984 */ /* 0x03ae640008000800 */
[----:B-1----:R-:W-:-:S05]  /*0a10*/  LOP3.LUT R2, R2, 0x780, RZ, 0xb8, !PT ;  /* 0x0000078002027812 */ /* 0x002fca00078eb8ff */
[----:B------:R3:W-:Y:S02]  /*0a20*/  STS [UR8+0x8], R2 ;  /* 0x00000802ff007988 */ /* 0x0007e40008000808 */
.L_x_26:
[----:B------:R-:W-:Y:S05]  /*0a30*/  @P2 BRA `(.L_x_28) ;  /* 0x0000000000282947 */ /* 0x000fea0003800000 */
[----:B-1-3--:R-:W1:Y:S02]  /*0a40*/  LDS R2, [UR8+0x8] ;  /* 0x00000808ff027984 */ /* 0x00ae640008000800 */
[----:B-1----:R-:W-:-:S05]  /*0a50*/  LOP3.LUT R2, R2, 0x1800, RZ, 0xb8, !PT ;  /* 0x0000180002027812 */ /* 0x002fca00078eb8ff */
[----:B------:R1:W-:Y:S02]  /*0a60*/  STS [UR8+0x8], R2 ;  /* 0x00000802ff007988 */ /* 0x0003e40008000808 */
.L_x_27:
[----:B------:R-:W-:Y:S05]  /*0a70*/  @P2 BREAK B2 ;  /* 0x0000000000022942 */ /* 0x000fea0003800000 */
[----:B------:R-:W-:Y:S05]  /*0a80*/  @P2 BRA `(.L_x_29) ;  /* 0x0000000000242947 */ /* 0x000fea0003800000 */
[----:B-1-345:R-:W1:Y:S01]  /*0a90*/  LDS R2, [UR8+0x8] ;  /* 0x00000808ff027984 */ /* 0x03ae620008000800 */
[----:B------:R-:W-:-:S05]  /*0aa0*/  IMAD.MOV.U32 R3, RZ, RZ, 0x6000 ;  /* 0x00006000ff037424 */ /* 0x000fca00078e00ff */
[----:B-1----:R-:W-:-:S04]  /*0ab0*/  LOP3.LUT R2, R2, 0x2000, R3, 0xd8, !PT ;  /* 0x0000200002027812 */ /* 0x002fc800078ed803 */
[----:B------:R-:W-:-:S05]  /*0ac0*/  LOP3.LUT R2, R2, 0x400000, RZ, 0xb8, !PT ;  /* 0x0040000002027812 */ /* 0x000fca00078eb8ff */
[----:B------:R4:W-:Y:S02]  /*0ad0*/  STS [UR8+0x8], R2 ;  /* 0x00000802ff007988 */ /* 0x0009e40008000808 */
.L_x_28:
[----:B------:R-:W-:Y:S05]  /*0ae0*/  BSYNC B2 ;  /* 0x0000000000027941 */ /* 0x000fea0003800000 */
.L_x_24:
[----:B-1-34-:R-:W1:Y:S02]  /*0af0*/  @!P2 LDS R2, [UR8+0x8] ;  /* 0x00000808ff02a984 */ /* 0x01ae640008000800 */
[----:B-1----:R-:W-:-:S05]  /*0b00*/  @!P2 LOP3.LUT R2, R2, 0x8000, RZ, 0xb8, !PT ;  /* 0x000080000202a812 */ /* 0x002fca00078eb8ff */
[----:B------:R1:W-:Y:S02]  /*0b10*/  @!P2 STS [UR8+0x8], R2 ;  /* 0x00000802ff00a988 */ /* 0x0003e40008000808 */
.L_x_29:
[----:B------:R-:W-:Y:S05]  /*0b20*/  BSYNC B3 ;  /* 0x0000000000037941 */ /* 0x000fea0003800000 */
.L_x_23:
[----:B------:R-:W-:Y:S05]  /*0b30*/  WARPSYNC.ALL ;  /* 0x0000000000007948 */ /* 0x000fea0003800000 */
[----:B------:R-:W-:-:S04]  /*0b40*/  UIADD3 UR4, UR6, 0x80, URZ ;  /* 0x0000008006047890 */ /* 0x000fc8000fffe03f */
[----:B------:R-:W-:-:S04]  /*0b50*/  UIADD3 UR25, UP0, UR4, UR10, URZ ;  /* 0x0000000a04197290 */ /* 0x000fc8000ff1e03f */
[----:B------:R-:W-:Y:S01]  /*0b60*/  ULEA.HI.X.SX32 UR26, UR4, UR11, 0x1, UP0 ;  /* 0x0000000b041a7291 */ /* 0x000fe200080f0e3f */
[----:B------:R-:W-:Y:S11]  /*0b70*/  @P0 BRA `(.L_x_30) ;  /* 0x0000000000300947 */ /* 0x000ff60003800000 */
[----:B-1-345:R-:W1:Y:S01]  /*0b80*/  S2R R2, SR_LANEID ;  /* 0x0000000000027919 */ /* 0x03ae620000000000 */
[----:B------:R-:W-:Y:S05]  /*0b90*/  WARPSYNC.ALL ;  /* 0x0000000000007948 */ /* 0x000fea0003800000 */
[----:B-1----:R-:W-:-:S05]  /*0ba0*/  IMAD.SHL.U32 R8, R2, 0x4, RZ ;  /* 0x0000000402087824 */ /* 0x002fca00078e00ff */
[----:B------:R-:W1:Y:S01]  /*0bb0*/  LDS R9, [R8+UR8] ;  /* 0x0000000808097984 */ /* 0x000e620008000800 */
[----:B------:R-:W-:Y:S01]  /*0bc0*/  IADD3 R2, P1, R8, UR25, RZ ;  /* 0x0000001908027c10 */ /* 0x000fe2000ff3e0ff */
[----:B------:R-:W-:-:S04]  /*0bd0*/  UMOV UR4, UR25 ;  /* 0x0000001900047c82 */ /* 0x000fc80008000000 */
[----:B------:R-:W-:Y:S01]  /*0be0*/  IMAD.X R3, RZ, RZ, UR26, P1 ;  /* 0x0000001aff037e24 */ /* 0x000fe200088e06ff */
[----:B------:R-:W-:-:S04]  /*0bf0*/  UMOV UR5, UR26 ;  /* 0x0000001a00057c82 */ /* 0x000fc80008000000 */
[----:B-1----:R1:W3:Y:S01]  /*0c00*/  ATOMG.E.EXCH.STRONG.GPU PT, RZ, [R2], R9 ;  /* 0x0000000902ff73a8 */ /* 0x0022e200041ee100 */
[----:B------:R-:W-:-:S04]  /*0c10*/  DEPBAR {5,4,3,2,1,0} ;  /* 0x0000003f0000791a */ /* 0x000fc80000000000 */
[----:B------:R1:W-:Y:S01]  /*0c20*/  UTMACCTL.IV [UR4] ;  /* 0x00000000040079b9 */ /* 0x0003e20008000000 */
[----:B------:R-:W-:Y:S01]  /*0c30*/  NOP ;  /* 0x0000000000007918 */ /* 0x000fe20000000000 */
.L_x_30:
[----:B------:R-:W-:Y:S05]  /*0c40*/  @P0 BRA `(.L_x_31) ;  /* 0x00000000000c0947 */ /* 0x000fea0003800000 */
[----:B------:R0:W-:Y:S01]  /*0c50*/  UTMACMDFLUSH ;  /* 0x00000000000079b7 */ /* 0x0001e20000000000 */
[----:B------:R-:W-:Y:S05]  /*0c60*/  @P0 BRA `(.L_x_31) ;  /* 0x0000000000040947 */ /* 0x000fea0003800000 */
[----:B------:R-:W-:-:S04]  /*0c70*/  DEPBAR.LE SB0, 0x0 ;  /* 0x000080000000791a */ /* 0x000fc80000000000 */
.L_x_31:
[----:B------:R-:W-:Y:S05]  /*0c80*/  WARPSYNC.ALL ;  /* 0x0000000000007948 */ /* 0x000fea0003800000 */
[----:B---3--:R-:W-:Y:S06]  /*0c90*/  BAR.SYNC.DEFER_BLOCKING 0x0 ;  /* 0x0000000000007b1d */ /* 0x008fec0000010000 */
[----:B------:R-:W-:Y:S02]  /*0ca0*/  BSSY B3, `(.L_x_32) ;  /* 0x000000b000037945 */ /* 0x000fe40003800000 */
[----:B------:R-:W-:Y:S06]  /*0cb0*/  BAR.SYNC.DEFER_BLOCKING 0x0 ;  /* 0x0000000000007b1d */ /* 0x000fec0000010000 */
[----:B------:R3:W-:Y:S01]  /*0cc0*/  @!P0 STS [R4], RZ ;  /* 0x000000ff04008388 */ /* 0x0007e20000000800 */
[----:B------:R-:W-:Y:S01]  /*0cd0*/  NOP ;  /* 0x0000000000007918 */ /* 0x000fe20000000000 */
[----:B------:R-:W-:Y:S05]  /*0ce0*/  @P2 BRA `(.L_x_33) ;  /* 0x0000000000182947 */ /* 0x000fea0003800000 */
[----:B-1--45:R-:W1:Y:S01]  /*0cf0*/  LDS R2, [UR8+0x8] ;  /* 0x00000808ff027984 */ /* 0x032e620008000800 */
[----:B------:R-:W4:Y:S01]  /*0d00*/  LDC.64 R8, c[0x0][0x220] ;  /* 0x00008800ff087b82 */ /* 0x000f220000000a00 */
[----:B------:R-:W-:Y:S02]  /*0d10*/  IMAD.MOV.U32 R3, RZ, RZ, 0x70 ;  /* 0x00000070ff037424 */ /* 0x000fe400078e00ff */
[----:B----4-:R4:W-:Y:S03]  /*0d20*/  STS.64 [UR8], R8 ;  /* 0x00000008ff007988 */ /* 0x0109e60008000a08 */
[----:B-1----:R-:W-:-:S05]  /*0d30*/  LOP3.LUT R2, R2, 0x10, R3, 0xd8, !PT ;  /* 0x0000001002027812 */ /* 0x002fca00078ed803 */
[----:B------:R4:W-:Y:S02]  /*0d40*/  STS [UR8+0x8], R2 ;  /* 0x00000802ff007988 */ /* 0x0009e40008000808 */
.L_x_33:
[----:B-1----:R-:W-:Y:S05]  /*0d50*/  BSYNC B3 ;  /* 0x0000000000037941 */ /* 0x002fea0003800000 */
.L_x_32:
[----:B------:R-:W-:Y:S04]  /*0d60*/  BSSY B3, `(.L_x_34) ;  /* 0x0000033000037945 */ /* 0x000fe80003800000 */
[----:B------:R-:W-:Y:S04]  /*0d70*/  BSSY B4, `(.L_x_35) ;  /* 0x000002e000047945 */ /* 0x000fe80003800000 */
[----:B------:R-:W-:Y:S05]  /*0d80*/  @P2 BRA `(.L_x_36) ;  /* 0x0000000000242947 */ /* 0x000fea0003800000 */
[----:B----45:R-:W1:Y:S01]  /*0d90*/  LDS R2, [UR8+0x34] ;  /* 0x00003408ff027984 */ /* 0x030e620008000800 */
[----:B------:R-:W-:-:S05]  /*0da0*/  IMAD.MOV.U32 R3, RZ, RZ, 0x7f000000 ;  /* 0x7f000000ff037424 */ /* 0x000fca00078e00ff */
[----:B-1----:R-:W-:-:S05]  /*0db0*/  LOP3.LUT R2, R2, 0xff000000, R3, 0xb8, !PT ;  /* 0xff00000002027812 */ /* 0x002fca00078eb803 */
[----:B------:R1:W-:Y:S01]  /*0dc0*/  STS [UR8+0x34], R2 ;  /* 0x00003402ff007988 */ /* 0x0003e20008000808 */
[----:B------:R-:W-:Y:S05]  /*0dd0*/  @P2 BRA `(.L_x_37) ;  /* 0x0000000000182947 */ /* 0x000fea0003800000 */
[----:B-1----:R-:W1:Y:S01]  /*0de0*/  LDS R2, [UR8+0x38] ;  /* 0x00003808ff027984 */ /* 0x002e620008000800 */
[----:B------:R-:W-:-:S05]  /*0df0*/  IMAD.MOV.U32 R3, RZ, RZ, 0xff ;  /* 0x000000ffff037424 */ /* 0x000fca00078e00ff */
[----:B-1----:R-:W-:-:S05]  /*0e00*/  LOP3.LUT R2, R2, 0xff, R3, 0xb8, !PT ;  /* 0x000000ff02027812 */ /* 0x002fca00078eb803 */
[----:B------:R1:W-:Y:S02]  /*0e10*/  STS [UR8+0x38], R2 ;  /* 0x00003802ff007988 */ /* 0x0003e40008000808 */
.L_x_36:
[----:B------:R-:W-:Y:S05]  /*0e20*/  @P2 BRA `(.L_x_38) ;  /* 0x00000000000c2947 */ /* 0x000fea0003800000 */
[----:B------:R1:W-:Y:S02]  /*0e30*/  STS [UR8+0x20], R5 ;  /* 0x00002005ff007988 */ /* 0x0003e40008000808 */
.L_x_37:
[----:B------:R-:W-:Y:S05]  /*0e40*/  @P2 BRA `(.L_x_39) ;  /* 0x0000000000242947 */ /* 0x000fea0003800000 */
[----:B------:R1:W-:Y:S02]  /*0e50*/  STS [UR8+0x24], R6 ;  /* 0x00002406ff007988 */ /* 0x0003e40008000808 */
.L_x_38:
[----:B------:R-:W-:Y:S05]  /*0e60*/  @P2 BRA `(.L_x_40) ;  /* 0x00000000002c2947 */ /* 0x000fea0003800000 */
[----:B-1--45:R-:W1:Y:S01]  /*0e70*/  LDS R2, [UR8+0x1c] ;  /* 0x00001c08ff027984 */ /* 0x032e620008000800 */
[----:B------:R-:W4:Y:S02]  /*0e80*/  LDC.64 R8, c[0x0][0x248] ;  /* 0x00009200ff087b82 */ /* 0x000f240000000a00 */
[--C-:B----4-:R-:W-:Y:S02]  /*0e90*/  SHF.R.U32.HI R5, RZ, 0x4, R9.reuse ;  /* 0x00000004ff057819 */ /* 0x110fe40000011609 */
[----:B------:R-:W-:-:S05]  /*0ea0*/  SHF.R.U64 R3, R8, 0x4, R9 ;  /* 0x0000000408037819 */ /* 0x000fca0000001209 */
[----:B------:R4:W-:Y:S01]  /*0eb0*/  STS [UR8+0xc], R3 ;  /* 0x00000c03ff007988 */ /* 0x0009e20008000808 */
[----:B-1----:R-:W-:-:S05]  /*0ec0*/  LOP3.LUT R2, R2, 0xf, R5, 0xb8, !PT ;  /* 0x0000000f02027812 */ /* 0x002fca00078eb805 */
[----:B------:R4:W-:Y:S02]  /*0ed0*/  STS [UR8+0x1c], R2 ;  /* 0x00001c02ff007988 */ /* 0x0009e40008000808 */
.L_x_39:
[----:B------:R-:W-:Y:S05]  /*0ee0*/  @P2 BRA `(.L_x_41) ;  /* 0x00000000001c2947 */ /* 0x000fea0003800000 */
[----:B-1--45:R-:W1:Y:S02]  /*0ef0*/  LDS R2, [UR8+0x34] ;  /* 0x00003408ff027984 */ /* 0x032e640008000800 */
[----:B-1----:R-:W-:-:S05]  /*0f00*/  LOP3.LUT R2, R2, 0x7, RZ, 0xb8, !PT ;  /* 0x0000000702027812 */ /* 0x002fca00078eb8ff */
[----:B------:R1:W-:Y:S02]  /*0f10*/  STS [UR8+0x34], R2 ;  /* 0x00003402ff007988 */ /* 0x0003e40008000808 */
.L_x_40:
[----:B------:R-:W-:Y:S05]  /*0f20*/  @P2 BRA `(.L_x_42) ;  /* 0x00000000001c2947 */ /* 0x000fea0003800000 */
[----:B-1--45:R-:W1:Y:S02]  /*0f30*/  LDS R2, [UR8+0x34] ;  /* 0x00003408ff027984 */ /* 0x032e640008000800 */
[----:B-1----:R-:W-:-:S05]  /*0f40*/  LOP3.LUT R2, R2, 0x38, RZ, 0xb8, !PT ;  /* 0x0000003802027812 */ /* 0x002fca00078eb8ff */
[----:B------:R1:W-:Y:S02]  /*0f50*/  STS [UR8+0x34], R2 ;  /* 0x00003402ff007988 */ /* 0x0003e40008000808 */
.L_x_41:
[----:B------:R-:W-:Y:S05]  /*0f60*/  @P2 BRA `(.L_x_43) ;  /* 0x00000000001c2947 */ /* 0x000fea0003800000 */
[----:B-1--45:R-:W1:Y:S02]  /*0f70*/  LDS R2, [UR8+0x8] ;  /* 0x00000808ff027984 */ /* 0x032e640008000800 */
[----:B-1----:R-:W-:-:S05]  /*0f80*/  LOP3.LUT R2, R2, 0x780, RZ, 0xb8, !PT ;  /* 0x0000078002027812 */ /* 0x002fca00078eb8ff */
[----:B------:R1:W-:Y:S02]  /*0f90*/  STS [UR8+0x8], R2 ;  /* 0x00000802ff007988 */ /* 0x0003e40008000808 */
.L_x_42:
[----:B------:R-:W-:Y:S05]  /*0fa0*/  @P2 BRA `(.L_x_44) ;  /* 0x0000000000282947 */ /* 0x000fea0003800000 */
[----:B-1--45:R-:W1:Y:S02]  /*0fb0*/  LDS R2, [UR8+0x8] ;  /* 0x00000808ff027984 */ /* 0x032e640008000800 */
[----:B-1----:R-:W-:-:S05]  /*0fc0*/  LOP3.LUT R2, R2, 0x1800, RZ, 0xb8, !PT ;  /* 0x0000180002027812 */ /* 0x002fca00078eb8ff */
[----:B------:R1:W-:Y:S02]  /*0fd0*/  STS [UR8+0x8], R2 ;  /* 0x00000802ff007988 */ /* 0x0003e40008000808 */
.L_x_43:
[----:B------:R-:W-:Y:S05]  /*0fe0*/  @P2 BREAK B4 ;  /* 0x0000000000042942 */ /* 0x000fea0003800000 */
[----:B------:R-:W-:Y:S05]  /*0ff0*/  @P2 BRA `(.L_x_45) ;  /* 0x0000000000242947 */ /* 0x000fea0003800000 */
[----:B-1--45:R-:W1:Y:S01]  /*1000*/  LDS R2, [UR8+0x8] ;  /* 0x00000808ff027984 */ /* 0x032e620008000800 */
[----:B------:R-:W-:-:S05]  /*1010*/  IMAD.MOV.U32 R3, RZ, RZ, 0x6000 ;  /* 0x00006000ff037424 */ /* 0x000fca00078e00ff */
[----:B-1----:R-:W-:-:S04]  /*1020*/  LOP3.LUT R2, R2, 0x6000, R3, 0xd8, !PT ;  /* 0x0000600002027812 */ /* 0x002fc800078ed803 */
[----:B------:R-:W-:-:S05]  /*1030*/  LOP3.LUT R2, R2, 0x400000, RZ, 0xb8, !PT ;  /* 0x0040000002027812 */ /* 0x000fca00078eb8ff */
[----:B------:R1:W-:Y:S02]  /*1040*/  STS [UR8+0x8], R2 ;  /* 0x00000802ff007988 */ /* 0x0003e40008000808 */
.L_x_44:
[----:B------:R-:W-:Y:S05]  /*1050*/  BSYNC B4 ;  /* 0x0000000000047941 */ /* 0x000fea0003800000 */
.L_x_35:
[----:B-1--45:R-:W1:Y:S02]  /*1060*/  @!P2 LDS R2, [UR8+0x8] ;  /* 0x00000808ff02a984 */ /* 0x032e640008000800 */
[----:B-1----:R-:W-:-:S05]  /*1070*/  @!P2 LOP3.LUT R2, R2, 0x8000, RZ, 0xb8, !PT ;  /* 0x000080000202a812 */ /* 0x002fca00078eb8ff */
[----:B------:R1:W-:Y:S02]  /*1080*/  @!P2 STS [UR8+0x8], R2 ;  /* 0x00000802ff00a988 */ /* 0x0003e40008000808 */
.L_x_45:
[----:B------:R-:W-:Y:S05]  /*1090*/  BSYNC B3 ;  /* 0x0000000000037941 */ /* 0x000fea0003800000 */
.L_x_34:
[----:B------:R-:W-:Y:S05]  /*10a0*/  WARPSYNC.ALL ;  /* 0x0000000000007948 */ /* 0x000fea0003800000 */
[----:B------:R-:W-:Y:S01]  /*10b0*/  UIADD3 UR6, UR6, 0x100, URZ ;  /* 0x0000010006067890 */ /* 0x000fe2000fffe03f */
[----:B------:R-:W-:Y:S02]  /*10c0*/  ISETP.GE.AND P1, PT, R13, 0x1, PT ;  /* 0x000000010d00780c */ /* 0x000fe40003f26270 */
[----:B------:R-:W-:Y:S02]  /*10d0*/  CS2R R88, SRZ ;  /* 0x0000000000587805 */ /* 0x000fe4000001ff00 */
[----:B------:R-:W-:Y:S01]  /*10e0*/  CS2R R90, SRZ ;  /* 0x00000000005a7805 */ /* 0x000fe2000001ff00 */
[----:B------:R-:W-:Y:S01]  /*10f0*/  UIADD3 UR23, UP0, UR6, UR10, URZ ;  /* 0x0000000a06177290 */ /* 0x000fe2000ff1e03f */
[----:B------:R-:W-:-:S02]  /*1100*/  CS2R R92, SRZ ;  /* 0x00000000005c7805 */ /* 0x000fc4000001ff00 */
[----:B------:R-:W-:Y:S02]  /*1110*/  CS2R R94, SRZ ;  /* 0x00000000005e7805 */ /* 0x000fe4000001ff00 */
[----:B------:R-:W-:Y:S01]  /*1120*/  CS2R R96, SRZ ;  /* 0x0000000000607805 */ /* 0x000fe2000001ff00 */
[----:B------:R-:W-:Y:S01]  /*1130*/  ULEA.HI.X.SX32 UR24, UR6, UR11, 0x1, UP0 ;  /* 0x0000000b06187291 */ /* 0x000fe200080f0e3f */
[----:B------:R-:W-:Y:S02]  /*1140*/  CS2R R98, SRZ ;  /* 0x0000000000627805 */ /* 0x000fe4000001ff00 */
[----:B------:R-:W-:Y:S02]  /*1150*/  CS2R R100, SRZ ;  /* 0x0000000000647805 */ /* 0x000fe4000001ff00 */
[----:B------:R-:W-:Y:S02]  /*1160*/  CS2R R102, SRZ ;  /* 0x0000000000667805 */ /* 0x000fe4000001ff00 */
[----:B------:R-:W-:-:S02]  /*1170*/  CS2R R104, SRZ ;  /* 0x0000000000687805 */ /* 0x000fc4000001ff00 */
[----:B------:R-:W-:Y:S02]  /*1180*/  CS2R R106, SRZ ;  /* 0x00000000006a7805 */ /* 0x000fe4000001ff00 */
[----:B------:R-:W-:Y:S02]  /*1190*/  CS2R R108, SRZ ;  /* 0x00000000006c7805 */ /* 0x000fe4000001ff00 */
        /* <DEDUP_REMOVED lines=38> */
[----:B------:R-:W-:Y:S01]  /*1400*/  CS2R R58, SRZ ;  /* 0x00000000003a7805 */ /* 0x000fe2000001ff00 */
[----:B------:R-:W-:Y:S01]  /*1410*/  IMAD.MOV.U32 R60, RZ, RZ, RZ ;  /* 0x000000ffff3c7224 */ /* 0x000fe200078e00ff */
[----:B------:R-:W-:Y:S06]  /*1420*/  @P0 BRA `(.L_x_46) ;  /* 0x0000000000300947 */ /* 0x000fec0003800000 */
[----:B-1--45:R-:W2:Y:S01]  /*1430*/  S2R R2, SR_LANEID ;  /* 0x0000000000027919 */ /* 0x032ea20000000000 */
[----:B------:R-:W-:Y:S05]  /*1440*/  WARPSYNC.ALL ;  /* 0x0000000000007948 */ /* 0x000fea0003800000 */
[----:B--23--:R-:W-:-:S05]  /*1450*/  IMAD.SHL.U32 R4, R2, 0x4, RZ ;  /* 0x0000000402047824 */ /* 0x00cfca00078e00ff */
[----:B------:R-:W1:Y:S01]  /*1460*/  LDS R5, [R4+UR8] ;  /* 0x0000000804057984 */ /* 0x000e620008000800 */
[----:B------:R-:W-:Y:S01]  /*1470*/  IADD3 R2, P3, R4, UR23, RZ ;  /* 0x0000001704027c10 */ /* 0x000fe2000ff7e0ff */
[----:B------:R-:W-:-:S04]  /*1480*/  UMOV UR4, UR23 ;  /* 0x0000001700047c82 */ /* 0x000fc80008000000 */
[----:B------:R-:W-:Y:S01]  /*1490*/  IMAD.X R3, RZ, RZ, UR24, P3 ;  /* 0x00000018ff037e24 */ /* 0x000fe200098e06ff */
[----:B------:R-:W-:-:S04]  /*14a0*/  UMOV UR5, UR24 ;  /* 0x0000001800057c82 */ /* 0x000fc80008000000 */
[----:B-1----:R1:W2:Y:S01]  /*14b0*/  ATOMG.E.EXCH.STRONG.GPU PT, RZ, [R2], R5 ;  /* 0x0000000502ff73a8 */ /* 0x0022a200041ee100 */
[----:B------:R-:W-:-:S04]  /*14c0*/  DEPBAR {5,4,3,2,1,0} ;  /* 0x0000003f0000791a */ /* 0x000fc80000000000 */
[----:B------:R1:W-:Y:S01]  /*14d0*/  UTMACCTL.IV [UR4] ;  /* 0x00000000040079b9 */ /* 0x0003e20008000000 */
[----:B------:R-:W-:Y:S01]  /*14e0*/  NOP ;  /* 0x0000000000007918 */ /* 0x000fe20000000000 */
.L_x_46:
[----:B------:R-:W-:Y:S05]  /*14f0*/  @P0 BRA `(.L_x_47) ;  /* 0x00000000000c0947 */ /* 0x000fea0003800000 */
[----:B------:R0:W-:Y:S01]  /*1500*/  UTMACMDFLUSH ;  /* 0x00000000000079b7 */ /* 0x0001e20000000000 */
[----:B------:R-:W-:Y:S05]  /*1510*/  @P0 BRA `(.L_x_47) ;  /* 0x0000000000040947 */ /* 0x000fea0003800000 */
[----:B------:R-:W-:-:S04]  /*1520*/  DEPBAR.LE SB0, 0x0 ;  /* 0x000080000000791a */ /* 0x000fc80000000000 */
.L_x_47:
[----:B------:R-:W-:Y:S05]  /*1530*/  WARPSYNC.ALL ;  /* 0x0000000000007948 */ /* 0x000fea0003800000 */
[----:B--2---:R-:W-:Y:S01]  /*1540*/  BAR.SYNC.DEFER_BLOCKING 0x0 ;  /* 0x0000000000007b1d */ /* 0x004fe20000010000 */
[----:B------:R-:W-:Y:S01]  /*1550*/  USHF.L.U32 UR11, UR27, 0x8, URZ ;  /* 0x000000081b0b7899 */ /* 0x000fe2000800063f */
[----:B------:R-:W-:Y:S01]  /*1560*/  IMAD.MOV.U32 R61, RZ, RZ, RZ ;  /* 0x000000ffff3d7224 */ /* 0x000fe200078e00ff */
[----:B------:R-:W-:Y:S01]  /*1570*/  USHF.L.U32 UR7, UR28, 0x7, URZ ;  /* 0x000000071c077899 */ /* 0x000fe2000800063f */
[----:B------:R-:W-:Y:S02]  /*1580*/  CS2R R62, SRZ ;  /* 0x00000000003e7805 */ /* 0x000fe4000001ff00 */
[----:B------:R-:W-:Y:S01]  /*1590*/  CS2R R64, SRZ ;  /* 0x0000000000407805 */ /* 0x000fe2000001ff00 */
[----:B------:R-:W-:Y:S01]  /*15a0*/  VOTEU.ALL UP0, P2 ;  /* 0x00000000003f7886 */ /* 0x000fe20001000000 */
[----:B-1----:R-:W-:Y:S01]  /*15b0*/  UMOV UR4, 0x1 ;  /* 0x0000000100047882 */ /* 0x002fe20000000000 */
[----:B------:R-:W-:-:S02]  /*15c0*/  CS2R R66, SRZ ;  /* 0x0000000000427805 */ /* 0x000fc4000001ff00 */
[----:B------:R-:W-:Y:S02]  /*15d0*/  CS2R R68, SRZ ;  /* 0x0000000000447805 */ /* 0x000fe4000001ff00 */
[----:B------:R-:W-:Y:S01]  /*15e0*/  CS2R R70, SRZ ;  /* 0x0000000000467805 */ /* 0x000fe2000001ff00 */
[----:B------:R-:W-:-:S04]  /*15f0*/  @!UP0 UIADD3 UR4, -UR4, 0x100000, URZ ;  /* 0x0010000004048890 */ /* 0x000fc8000fffe13f */
[----:B------:R-:W-:Y:S02]  /*1600*/  @!UP0 USHF.L.U32 UR5, UR4, 0xb, URZ ;  /* 0x0000000b04058899 */ /* 0x000fe4000800063f */
[----:B------:R-:W-:Y:S01]  /*1610*/  @!UP0 USHF.L.U32 UR4, UR4, 0x1, URZ ;  /* 0x0000000104048899 */ /* 0x000fe2000800063f */
[----:B------:R-:W-:Y:S01]  /*1620*/  CS2R R72, SRZ ;  /* 0x0000000000487805 */ /* 0x000fe2000001ff00 */
[----:B------:R-:W-:Y:S01]  /*1630*/  VOTEU.ALL UP0, P2 ;  /* 0x00000000003f7886 */ /* 0x000fe20001000000 */
[----:B------:R-:W-:Y:S02]  /*1640*/  CS2R R74, SRZ ;  /* 0x00000000004a7805 */ /* 0x000fe4000001ff00 */
[----:B------:R-:W-:Y:S02]  /*1650*/  CS2R R76, SRZ ;  /* 0x00000000004c7805 */ /* 0x000fe4000001ff00 */
[----:B------:R-:W-:Y:S02]  /*1660*/  CS2R R78, SRZ ;  /* 0x00000000004e7805 */ /* 0x000fe4000001ff00 */
[----:B------:R-:W-:-:S02]  /*1670*/  CS2R R80, SRZ ;  /* 0x0000000000507805 */ /* 0x000fc4000001ff00 */
[----:B------:R-:W-:Y:S02]  /*1680*/  CS2R R82, SRZ ;  /* 0x0000000000527805 */ /* 0x000fe4000001ff00 */
[----:B------:R-:W-:Y:S02]  /*1690*/  CS2R R84, SRZ ;  /* 0x0000000000547805 */ /* 0x000fe4000001ff00 */
[----:B------:R-:W-:Y:S01]  /*16a0*/  CS2R R86, SRZ ;  /* 0x0000000000567805 */ /* 0x000fe2000001ff00 */
[----:B------:R-:W1:Y:S02]  /*16b0*/  FENCE.VIEW.ASYNC.S ;  /* 0x00000000000073c6 */ /* 0x000e640000000000 */
[----:B-1----:R1:W2:Y:S01]  /*16c0*/  @!UP0 SYNCS.EXCH.64 URZ, [UR8+0x3000], UR4 ;  /* 0x00300004083f85b2 */ /* 0x0022a20008000100 */
[----:B------:R-:W-:Y:S05]  /*16d0*/  @!P1 BRA `(.L_x_48) ;  /* 0x0000000400e09947 */ /* 0x000fea0003800000 */
[----:B----45:R-:W-:Y:S01]  /*16e0*/  SHF.R.U32.HI R2, RZ, 0x5, R0 ;  /* 0x00000005ff027819 */ /* 0x030fe20000011600 */
[----:B-1----:R-:W-:Y:S01]  /*16f0*/  UIADD3 UR4, UR8, 0x2000, URZ ;  /* 0x0000200008047890 */ /* 0x002fe2000fffe03f */
[----:B------:R-:W-:Y:S02]  /*1700*/  CS2R R88, SRZ ;  /* 0x0000000000587805 */ /* 0x000fe4000001ff00 */
[----:B------:R-:W-:Y:S02]  /*1710*/  CS2R R90, SRZ ;  /* 0x00000000005a7805 */ /* 0x000fe4000001ff00 */
[----:B------:R-:W-:Y:S01]  /*1720*/  R2UR UR29, R2 ;  /* 0x00000000021d72ca */ /* 0x000fe200000e0000 */
[----:B------:R-:W-:Y:S01]  /*1730*/  USHF.R.U32.HI UR4, URZ, 0x4, UR4 ;  /* 0x000000043f047899 */ /* 0x000fe20008011604 */
        /* <DEDUP_REMOVED lines=61> */
[----:B------:R-:W-:Y:S01]  /*1b10*/  CS2R R86, SRZ ;  /* 0x0000000000567805 */ /* 0x000fe2000001ff00 */
[----:B------:R-:W-:Y:S01]  /*1b20*/  USGXT.U32 UR14, UR4, 0xe ;  /* 0x0000000e040e789a */ /* 0x000fe20008000000 */
[----:B------:R-:W-:Y:S01]  /*1b30*/  UMOV UR10, URZ ;  /* 0x0000003f000a7c82 */ /* 0x000fe20008000000 */
[----:B------:R-:W-:-:S10]  /*1b40*/  UMOV UR15, 0xc0000010 ;  /* 0xc0000010000f7882 */ /* 0x000fd40000000000 */
.L_x_50:
[----:B--2---:R-:W-:Y:S01]  /*1b50*/  BAR.SYNC.DEFER_BLOCKING 0x0 ;  /* 0x0000000000007b1d */ /* 0x004fe20000010000 */
[----:B------:R-:W-:Y:S01]  /*1b60*/  @!P2 IMAD.MOV.U32 R2, RZ, RZ, 0x3000 ;  /* 0x00003000ff02a424 */ /* 0x000fe200078e00ff */
[----:B------:R-:W-:Y:S02]  /*1b70*/  ELECT P0, URZ, PT ;  /* 0x00000000003f782f */ /* 0x000fe40003800000 */
[----:B------:R-:W-:Y:S02]  /*1b80*/  ELECT P1, URZ, PT ;  /* 0x00000000003f782f */ /* 0x000fe40003820000 */
[C---:B------:R-:W-:Y:S01]  /*1b90*/  ISETP.LT.U32.AND P0, PT, R7.reuse, 0x20, P0 ;  /* 0x000000200700780c */ /* 0x040fe20000701070 */
[----:B------:R-:W-:Y:S01]  /*1ba0*/  UMOV UR6, UR10 ;  /* 0x0000000a00067c82 */ /* 0x000fe20008000000 */
[----:B------:R-:W-:Y:S01]  /*1bb0*/  ISETP.LT.U32.AND P1, PT, R7, 0x20, P1 ;  /* 0x000000200700780c */ /* 0x000fe20000f21070 */
[----:B------:R-:W-:Y:S01]  /*1bc0*/  USHF.L.U32 UR12, UR29, 0x5, URZ ;  /* 0x000000051d0c7899 */ /* 0x000fe2000800063f */
[----:B------:R-:W-:-:S03]  /*1bd0*/  UMOV UR13, 0xc0000010 ;  /* 0xc0000010000d7882 */ /* 0x000fc60000000000 */
[----:B------:R-:W-:-:S04]  /*1be0*/  ULOP3.LUT UR12, UR12, 0x80, URZ, 0xc0, !UPT ;  /* 0x000000800c0c7892 */ /* 0x000fc8000f8ec03f */
[----:B------:R-:W-:Y:S02]  /*1bf0*/  ULEA.HI UR12, UR8, UR12, URZ, 0x1c ;  /* 0x0000000c080c7291 */ /* 0x000fe4000f8fe03f */
[----:B------:R-:W-:Y:S01]  /*1c00*/  VOTEU.ANY UP0, P0 ;  /* 0x00000000003f7886 */ /* 0x000fe20000000100 */
[----:B------:R-:W-:Y:S01]  /*1c10*/  VOTEU.ANY UP2, P0 ;  /* 0x00000000003f7886 */ /* 0x000fe20000040100 */
[----:B------:R-:W-:Y:S01]  /*1c20*/  VOTEU.ANY UP1, P1 ;  /* 0x00000000003f7886 */ /* 0x000fe20000820100 */
[----:B------:R-:W-:Y:S01]  /*1c30*/  VOTEU.ANY UP3, P1 ;  /* 0x00000000003f7886 */ /* 0x000fe20000860100 */
[----:B------:R-:W-:Y:S01]  /*1c40*/  ULOP3.LUT UR22, UR12, 0x3fff, URZ, 0xc0, !UPT ;  /* 0x00003fff0c167892 */ /* 0x000fe2000f8ec03f */
[----:B------:R1:W-:Y:S01]  /*1c50*/  @!P2 SYNCS.ARRIVE.TRANS64 RZ, [UR8+0x3000], R2 ;  /* 0x00300002ffffa9a7 */ /* 0x0003e20008000008 */
[----:B------:R2:W-:Y:S06]  /*1c60*/  MEMBAR.ALL.CTA ;  /* 0x0000000000007992 */ /* 0x0005ec0000008000 */
[----:B--2---:R-:W2:Y:S01]  /*1c70*/  FENCE.VIEW.ASYNC.S ;  /* 0x00000000000073c6 */ /* 0x004ea20000000000 */
[----:B------:R-:W-:Y:S01]  /*1c80*/  @UP0 UIADD3 UR9, UR8, 0x3000, URZ ;  /* 0x0000300008090890 */ /* 0x000fe2000fffe03f */
[----:B------:R-:W-:Y:S01]  /*1c90*/  @UP0 UMOV UR18, UR16 ;  /* 0x0000001000120c82 */ /* 0x000fe20008000000 */
[----:B------:R-:W-:Y:S01]  /*1ca0*/  @UP0 UMOV UR19, UR17 ;  /* 0x0000001100130c82 */ /* 0x000fe20008000000 */
[----:B------:R-:W-:-:S02]  /*1cb0*/  @UP1 UIADD3 UR4, UR8, 0x2000, URZ ;  /* 0x0000200008041890 */ /* 0x000fc4000fffe03f */
[----:B------:R-:W-:Y:S01]  /*1cc0*/  @UP1 UIADD3 UR5, UR8, 0x3000, URZ ;  /* 0x0000300008051890 */ /* 0x000fe2000fffe03f */
[----:B-1----:R-:W-:Y:S01]  /*1cd0*/  SHF.L.U32 R2, R12, 0x1f, RZ ;  /* 0x0000001f0c027819 */ /* 0x002fe200000006ff */
[----:B------:R-:W-:Y:S01]  /*1ce0*/  @UP1 UMOV UR20, UR25 ;  /* 0x0000001900141c82 */ /* 0x000fe20008000000 */
[----:B------:R-:W-:Y:S01]  /*1cf0*/  @UP1 UMOV UR21, UR26 ;  /* 0x0000001a00151c82 */ /* 0x000fe20008000000 */
[----:B------:R-:W-:Y:S01]  /*1d00*/  UMOV UR12, UR22 ;  /* 0x00000016000c7c82 */ /* 0x000fe20008000000 */
[----:B--2---:R-:W-:Y:S06]  /*1d10*/  BAR.SYNC.DEFER_BLOCKING 0x0 ;  /* 0x0000000000007b1d */ /* 0x004fec0000010000 */
[----:B------:R1:W-:Y:S02]  /*1d20*/  @UP2 UTMALDG.2D [UR8], [UR18] ;  /* 0x00000008120025b4 */ /* 0x0003e40008008000 */
[----:B------:R-:W-:Y:S06]  /*1d30*/  BAR.SYNC.DEFER_BLOCKING 0x0 ;  /* 0x0000000000007b1d */ /* 0x000fec0000010000 */
[----:B------:R1:W-:Y:S02]  /*1d40*/  @UP3 UTMALDG.2D [UR4], [UR20] ;  /* 0x00000004140035b4 */ /* 0x0003e40008008000 */
[----:B------:R-:W-:Y:S06]  /*1d50*/  BAR.SYNC.DEFER_BLOCKING 0x0 ;  /* 0x0000000000007b1d */ /* 0x000fec0000010000 */
[----:B------:R-:W2:Y:S02]  /*1d60*/  SYNCS.PHASECHK.TRANS64.TRYWAIT P0, [UR8+0x3000], R2 ;  /* 0x00300002ff0075a7 */ /* 0x000ea40008000148 */
[----:B-12---:R-:W-:Y:S05]  /*1d70*/  @!P0 BRA `(.L_x_49) ;  /* 0x0000000800c48947 */ /* 0x006fea0003800000 */
.L_x_51:
[----:B------:R-:W1:Y:S01]  /*1d80*/  LDC R2, c[0x0][0x230] ;  /* 0x00008c00ff027b82 */ /* 0x000e620000000800 */
[----:B------:R-:W-:Y:S02]  /*1d90*/  WARPGROUP.DEPBAR.LE gsb0, 0x0 ;  /* 0x00008000000079c5 */ /* 0x000fe40000010000 */
[----:B------:R-:W-:Y:S01]  /*1da0*/  WARPGROUP.ARRIVE ;  /* 0x00000000000079c5 */ /* 0x000fe20000000000 */
[----:B------:R-:W-:Y:S01]  /*1db0*/  UIADD3 UR10, UR10, 0x20, URZ ;  /* 0x000000200a0a7890 */ /* 0x000fe2000fffe03f */
[----:B------:R-:W-:Y:S01]  /*1dc0*/  LOP3.LUT R12, R12, 0x1, RZ, 0x3c, !PT ;  /* 0x000000010c0c7812 */ /* 0x000fe200078e3cff */
[----:B------:R-:W-:Y:S01]  /*1dd0*/  UMOV UR4, UR22 ;  /* 0x0000001600047c82 */ /* 0x000fe20008000000 */
[----:B------:R-:W-:Y:S02]  /*1de0*/  UMOV UR5, URZ ;  /* 0x0000003f00057c82 */ /* 0x000fe40008000000 */
[----:B------:R-:W-:Y:S01]  /*1df0*/  QGMMA.64x128x32.F32.E4M3.E4M3 R88, gdesc[UR12], R88 ;  /* 0x01e000000c5879f3 */ /* 0x000fe20008700858 */
[----:B------:R-:W-:Y:S01]  /*1e00*/  UMOV UR12, 0xffffff00 ;  /* 0xffffff00000c7882 */ /* 0x000fe20000000000 */
[----:B------:R-:W-:-:S02]  /*1e10*/  UMOV UR13, 0x3fffffef ;  /* 0x3fffffef000d7882 */ /* 0x000fc40000000000 */
[----:B------:R-:W-:-:S09]  /*1e20*/  UIADD3.64 UR12, UR4, -UR12, URZ ;  /* 0x8000000c040c7297 */ /* 0x000fd2000fffe03f */
[----:B------:R-:W-:Y:S01]  /*1e30*/  QGMMA.64x128x32.F32.E4M3.E4M3 R24, gdesc[UR12], R24, gsb0 ;  /* 0x01e000000c1879f3 */ /* 0x000fe20008000818 */
[----:B-1----:R-:W-:-:S13]  /*1e40*/  ISETP.LE.AND P0, PT, R2, UR10, PT ;  /* 0x0000000a02007c0c */ /* 0x002fda000bf03270 */
[----:B------:R-:W-:Y:S05]  /*1e50*/  @!P0 BRA `(.L_x_50) ;  /* 0xfffffffc003c8947 */ /* 0x000fea000383ffff */
.L_x_48:
[----:B------:R-:W-:Y:S02]  /*1e60*/  WARPGROUP.DEPBAR.LE gsb0, 0x0 ;  /* 0x00008000000079c5 */ /* 0x000fe40000010000 */
[----:B--2---:R-:W-:Y:S01]  /*1e70*/  BAR.SYNC.DEFER_BLOCKING 0x0 ;  /* 0x0000000000007b1d */ /* 0x004fe20000010000 */
[C---:B----45:R-:W-:Y:S01]  /*1e80*/  IMAD.SHL.U32 R2, R0.reuse, 0x40, RZ ;  /* 0x0000004000027824 */ /* 0x070fe200078e00ff */
[C---:B------:R-:W-:Y:S01]  /*1e90*/  LOP3.LUT R3, R0.reuse, 0x1c, RZ, 0xc0, !PT ;  /* 0x0000001c00037812 */ /* 0x040fe200078ec0ff */
[----:B---3--:R-:W-:Y:S01]  /*1ea0*/  IMAD.SHL.U32 R4, R0, 0x2, RZ ;  /* 0x0000000200047824 */ /* 0x008fe200078e00ff */
[----:B------:R-:W-:Y:S02]  /*1eb0*/  ELECT P0, URZ, PT ;  /* 0x00000000003f782f */ /* 0x000fe40003800000 */
[----:B------:R-:W-:Y:S01]  /*1ec0*/  F2FP.SATFINITE.E4M3.F32.PACK_AB_MERGE_C R88, R89, R88, RZ ;  /* 0x000000585958723e */ /* 0x000fe200048070ff */
[----:B------:R-:W-:Y:S01]  /*1ed0*/  UMOV UR9, UR7 ;  /* 0x0000000700097c82 */ /* 0x000fe20008000000 */
[----:B------:R-:W-:Y:S01]  /*1ee0*/  LOP3.LUT R2, R2, 0x3800, RZ, 0xc0, !PT ;  /* 0x0000380002027812 */ /* 0x000fe200078ec0ff */
[----:B------:R-:W-:Y:S01]  /*1ef0*/  UMOV UR10, UR11 ;  /* 0x0000000b000a7c82 */ /* 0x000fe20008000000 */
[----:B------:R-:W-:-:S02]  /*1f00*/  LOP3.LUT R4, R4, 0x6, RZ, 0xc0, !PT ;  /* 0x0000000604047812 */ /* 0x000fc400078ec0ff */
[----:B------:R-:W-:Y:S01]  /*1f10*/  F2FP.SATFINITE.E4M3.F32.PACK_AB_MERGE_C R90, R91, R90, RZ ;  /* 0x0000005a5b5a723e */ /* 0x000fe200048070ff */
[----:B------:R-:W-:Y:S01]  /*1f20*/  IMAD R2, R3, 0x20, R2 ;  /* 0x0000002003027824 */ /* 0x000fe200078e0202 */
[----:B------:R-:W-:Y:S01]  /*1f30*/  F2FP.SATFINITE.E4M3.F32.PACK_AB_MERGE_C R92, R93, R92, RZ ;  /* 0x0000005c5d5c723e */ /* 0x000fe200048070ff */
[----:B------:R-:W-:Y:S01]  /*1f40*/  IMAD R3, R3, 0x4, R4 ;  /* 0x0000000403037824 */ /* 0x000fe200078e0204 */
[----:B------:R-:W-:Y:S02]  /*1f50*/  F2FP.SATFINITE.E4M3.F32.PACK_AB_MERGE_C R94, R95, R94, RZ ;  /* 0x0000005e5f5e723e */ /* 0x000fe400048070ff */
[----:B------:R-:W-:Y:S01]  /*1f60*/  F2FP.SATFINITE.E4M3.F32.PACK_AB_MERGE_C R24, R25, R24, RZ ;  /* 0x000000181918723e */ /* 0x000fe200048070ff */
[----:B------:R-:W-:Y:S01]  /*1f70*/  IMAD.IADD R3, R2, 0x1, R3 ;  /* 0x0000000102037824 */ /* 0x000fe200078e0203 */
[----:B------:R-:W-:Y:S02]  /*1f80*/  F2FP.SATFINITE.E4M3.F32.PACK_AB_MERGE_C R26, R27, R26, RZ ;  /* 0x0000001a1b1a723e */ /* 0x000fe400048070ff */
[----:B------:R-:W-:-:S02]  /*1f90*/  F2FP.SATFINITE.E4M3.F32.PACK_AB_MERGE_C R28, R29, R28, RZ ;  /* 0x0000001c1d1c723e */ /* 0x000fc400048070ff */
[----:B------:R-:W-:Y:S01]  /*1fa0*/  F2FP.SATFINITE.E4M3.F32.PACK_AB_MERGE_C R30, R31, R30, RZ ;  /* 0x0000001e1f1e723e */ /* 0x000fe200048070ff */
[----:B------:R-:W2:Y:S02]  /*1fb0*/  @!P2 SYNCS.CCTL.IV [UR8+0x3000] ;  /* 0x00300000ff00a9b1 */ /* 0x000ea40008000008 */
[----:B--2---:R-:W-:Y:S01]  /*1fc0*/  BAR.SYNC.DEFER_BLOCKING 0x0 ;  /* 0x0000000000007b1d */ /* 0x004fe20000010000 */
[----:B------:R-:W-:Y:S02]  /*1fd0*/  F2FP.SATFINITE.E4M3.F32.PACK_AB_MERGE_C R96, R97, R96, RZ ;  /* 0x000000606160723e */ /* 0x000fe400048070ff */
[----:B------:R-:W-:Y:S02]  /*1fe0*/  F2FP.SATFINITE.E4M3.F32.PACK_AB_MERGE_C R98, R99, R98, RZ ;  /* 0x000000626362723e */ /* 0x000fe400048070ff */
[----:B------:R-:W-:Y:S02]  /*1ff0*/  F2FP.SATFINITE.E4M3.F32.PACK_AB_MERGE_C R100, R101, R100, RZ ;  /* 0x000000646564723e */ /* 0x000fe400048070ff */
[----:B------:R-:W-:-:S02]  /*2000*/  F2FP.SATFINITE.E4M3.F32.PACK_AB_MERGE_C R102, R103, R102, RZ ;  /* 0x000000666766723e */ /* 0x000fc400048070ff */
[----:B------:R-:W-:Y:S02]  /*2010*/  F2FP.SATFINITE.E4M3.F32.PACK_AB_MERGE_C R32, R33, R32, RZ ;  /* 0x000000202120723e */ /* 0x000fe400048070ff */
[----:B------:R-:W-:Y:S02]  /*2020*/  F2FP.SATFINITE.E4M3.F32.PACK_AB_MERGE_C R34, R35, R34, RZ ;  /* 0x000000222322723e */ /* 0x000fe400048070ff */
[----:B------:R-:W-:Y:S02]  /*2030*/  F2FP.SATFINITE.E4M3.F32.PACK_AB_MERGE_C R36, R37, R36, RZ ;  /* 0x000000242524723e */ /* 0x000fe400048070ff */
[----:B------:R-:W-:Y:S02]  /*2040*/  F2FP.SATFINITE.E4M3.F32.PACK_AB_MERGE_C R38, R39, R38, RZ ;  /* 0x000000262726723e */ /* 0x000fe400048070ff */
[----:B------:R-:W-:Y:S02]  /*2050*/  ISETP.LT.U32.AND P0, PT, R7, 0x20, P0 ;  /* 0x000000200700780c */ /* 0x000fe40000701070 */
[----:B------:R-:W-:-:S02]  /*2060*/  LOP3.LUT R5, R3, 0x10, RZ, 0x3c, !PT ;  /* 0x0000001003057812 */ /* 0x000fc400078e3cff */
[----:B------:R-:W-:Y:S02]  /*2070*/  F2FP.SATFINITE.E4M3.F32.PACK_AB_MERGE_C R104, R105, R104, RZ ;  /* 0x000000686968723e */ /* 0x000fe400048070ff */
[----:B------:R-:W-:Y:S01]  /*2080*/  F2FP.SATFINITE.E4M3.F32.PACK_AB_MERGE_C R106, R107, R106, RZ ;  /* 0x0000006a6b6a723e */ /* 0x000fe200048070ff */
[----:B------:R-:W-:Y:S01]  /*2090*/  STS.U16 [R3+UR8], R88 ;  /* 0x0000005803007988 */ /* 0x000fe20008000408 */
[----:B------:R-:W-:Y:S02]  /*20a0*/  F2FP.SATFINITE.E4M3.F32.PACK_AB_MERGE_C R108, R109, R108, RZ ;  /* 0x0000006c6d6c723e */ /* 0x000fe400048070ff */
[----:B------:R-:W-:Y:S01]  /*20b0*/  F2FP.SATFINITE.E4M3.F32.PACK_AB_MERGE_C R110, R111, R110, RZ ;  /* 0x0000006e6f6e723e */ /* 0x000fe200048070ff */
[----:B------:R-:W-:Y:S01]  /*20c0*/  STS.U16 [R3+UR8+0x400], R90 ;  /* 0x0004005a03007988 */ /* 0x000fe20008000408 */
[----:B------:R-:W-:Y:S01]  /*20d0*/  F2FP.SATFINITE.E4M3.F32.PACK_AB_MERGE_C R40, R41, R40, RZ ;  /* 0x000000282928723e */ /* 0x000fe200048070ff */
[----:B------:R-:W-:Y:S01]  /*20e0*/  VOTEU.ANY UP0, P0 ;  /* 0x00000000003f7886 */ /* 0x000fe20000000100 */
[----:B------:R-:W-:Y:S01]  /*20f0*/  F2FP.SATFINITE.E4M3.F32.PACK_AB_MERGE_C R42, R43, R42, RZ ;  /* 0x0000002a2b2a723e */ /* 0x000fe200048070ff */
[----:B------:R-:W-:Y:S01]  /*2100*/  STS.U16 [R3+UR8+0x8], R92 ;  /* 0x0000085c03007988 */ /* 0x000fe20008000408 */
[----:B------:R-:W-:Y:S01]  /*2110*/  F2FP.SATFINITE.E4M3.F32.PACK_AB_MERGE_C R44, R45, R44, RZ ;  /* 0x0000002c2d2c723e */ /* 0x000fe200048070ff */
[----:B------:R-:W-:Y:S01]  /*2120*/  VOTEU.ANY UP1, P0 ;  /* 0x00000000003f7886 */ /* 0x000fe20000020100 */
[----:B------:R-:W-:Y:S01]  /*2130*/  F2FP.SATFINITE.E4M3.F32.PACK_AB_MERGE_C R46, R47, R46, RZ ;  /* 0x0000002e2f2e723e */ /* 0x000fe200048070ff */
[----:B------:R-:W-:Y:S01]  /*2140*/  STS.U16 [R3+UR8+0x408], R94 ;  /* 0x0004085e03007988 */ /* 0x000fe20008000408 */
[----:B------:R-:W-:Y:S01]  /*2150*/  LOP3.LUT R7, R3, 0x20, RZ, 0x3c, !PT ;  /* 0x0000002003077812 */ /* 0x000fe200078e3cff */
[----:B-1----:R-:W-:Y:S01]  /*2160*/  @UP0 UMOV UR4, UR23 ;  /* 0x0000001700040c82 */ /* 0x002fe20008000000 */
[----:B------:R-:W-:Y:S01]  /*2170*/  F2FP.SATFINITE.E4M3.F32.PACK_AB_MERGE_C R112, R113, R112, RZ ;  /* 0x000000707170723e */ /* 0x000fe200048070ff */
[----:B------:R-:W-:Y:S01]  /*2180*/  STS.U16 [R3+UR8+0x4000], R24 ;  /* 0x0040001803007988 */ /* 0x000fe20008000408 */
[----:B------:R-:W-:Y:S01]  /*2190*/  F2FP.SATFINITE.E4M3.F32.PACK_AB_MERGE_C R114, R115, R114, RZ ;  /* 0x000000727372723e */ /* 0x000fe200048070ff */
[----:B------:R-:W-:Y:S01]  /*21a0*/  @UP0 UMOV UR5, UR24 ;  /* 0x0000001800050c82 */ /* 0x000fe20008000000 */
[----:B------:R-:W-:Y:S01]  /*21b0*/  F2FP.SATFINITE.E4M3.F32.PACK_AB_MERGE_C R116, R117, R116, RZ ;  /* 0x000000747574723e */ /* 0x000fe200048070ff */
[----:B------:R-:W-:Y:S01]  /*21c0*/  STS.U16 [R3+UR8+0x4400], R26 ;  /* 0x0044001a03007988 */ /* 0x000fe20008000408 */
[----:B------:R-:W-:-:S02]  /*21d0*/  F2FP.SATFINITE.E4M3.F32.PACK_AB_MERGE_C R118, R119, R118, RZ ;  /* 0x000000767776723e */ /* 0x000fc400048070ff */
[----:B------:R-:W-:Y:S01]  /*21e0*/  F2FP.SATFINITE.E4M3.F32.PACK_AB_MERGE_C R48, R49, R48, RZ ;  /* 0x000000303130723e */ /* 0x000fe200048070ff */
[----:B------:R-:W-:Y:S01]  /*21f0*/  STS.U16 [R3+UR8+0x4008], R28 ;  /* 0x0040081c03007988 */ /* 0x000fe20008000408 */
[----:B------:R-:W-:Y:S02]  /*2200*/  F2FP.SATFINITE.E4M3.F32.PACK_AB_MERGE_C R50, R51, R50, RZ ;  /* 0x000000323332723e */ /* 0x000fe400048070ff */
[----:B------:R-:W-:Y:S01]  /*2210*/  F2FP.SATFINITE.E4M3.F32.PACK_AB_MERGE_C R52, R53, R52, RZ ;  /* 0x000000343534723e */ /* 0x000fe200048070ff */
[----:B------:R-:W-:Y:S01]  /*2220*/  STS.U16 [R3+UR8+0x4408], R30 ;  /* 0x0044081e03007988 */ /* 0x000fe20008000408 */
[----:B------:R-:W-:Y:S02]  /*2230*/  F2FP.SATFINITE.E4M3.F32.PACK_AB_MERGE_C R54, R55, R54, RZ ;  /* 0x000000363736723e */ /* 0x000fe400048070ff */
[----:B------:R-:W-:Y:S01]  /*2240*/  LOP3.LUT R9, R3, 0x30, RZ, 0x3c, !PT ;  /* 0x0000003003097812 */ /* 0x000fe200078e3cff */
[----:B------:R-:W-:Y:S01]  /*2250*/  STS.U16 [R5+UR8], R96 ;  /* 0x0000006005007988 */ /* 0x000fe20008000408 */
[----:B------:R-:W-:-:S02]  /*2260*/  F2FP.SATFINITE.E4M3.F32.PACK_AB_MERGE_C R120, R121, R120, RZ ;  /* 0x000000787978723e */ /* 0x000fc400048070ff */
[----:B------:R-:W-:Y:S01]  /*2270*/  F2FP.SATFINITE.E4M3.F32.PACK_AB_MERGE_C R122, R123, R122, RZ ;  /* 0x0000007a7b7a723e */ /* 0x000fe200048070ff */
[----:B------:R-:W-:Y:S01]  /*2280*/  STS.U16 [R5+UR8+0x400], R98 ;  /* 0x0004006205007988 */ /* 0x000fe20008000408 */
[----:B------:R-:W-:Y:S02]  /*2290*/  F2FP.SATFINITE.E4M3.F32.PACK_AB_MERGE_C R124, R125, R124, RZ ;  /* 0x0000007c7d7c723e */ /* 0x000fe400048070ff */
[----:B------:R-:W-:Y:S01]  /*22a0*/  F2FP.SATFINITE.E4M3.F32.PACK_AB_MERGE_C R126, R127, R126, RZ ;  /* 0x0000007e7f7e723e */ /* 0x000fe200048070ff */
[----:B------:R-:W-:Y:S01]  /*22b0*/  STS.U16 [R5+UR8+0x8], R100 ;  /* 0x0000086405007988 */ /* 0x000fe20008000408 */
[----:B------:R-:W-:Y:S02]  /*22c0*/  F2FP.SATFINITE.E4M3.F32.PACK_AB_MERGE_C R56, R57, R56, RZ ;  /* 0x000000383938723e */ /* 0x000fe400048070ff */
        /* <DEDUP_REMOVED lines=13> */
[----:B------:R1:W-:Y:S01]  /*23a0*/  STS.U16 [R5+UR8+0x4408], R38 ;  /* 0x0044082605007988 */ /* 0x0003e20008000408 */
[----:B------:R-:W-:Y:S02]  /*23b0*/  F2FP.SATFINITE.E4M3.F32.PACK_AB_MERGE_C R68, R69, R68, RZ ;  /* 0x000000444544723e */ /* 0x000fe400048070ff */
[----:B------:R-:W-:Y:S01]  /*23c0*/  F2FP.SATFINITE.E4M3.F32.PACK_AB_MERGE_C R70, R71, R70, RZ ;  /* 0x000000464746723e */ /* 0x000fe200048070ff */
[----:B------:R-:W-:Y:S01]  /*23d0*/  STS.U16 [R7+UR8], R104 ;  /* 0x0000006807007988 */ /* 0x000fe20008000408 */
[----:B------:R-:W-:Y:S02]  /*23e0*/  F2FP.SATFINITE.E4M3.F32.PACK_AB_MERGE_C R136, R137, R136, RZ ;  /* 0x000000888988723e */ /* 0x000fe400048070ff */
[----:B------:R-:W-:Y:S01]  /*23f0*/  F2FP.SATFINITE.E4M3.F32.PACK_AB_MERGE_C R138, R139, R138, RZ ;  /* 0x0000008a8b8a723e */ /* 0x000fe200048070ff */
[----:B------:R-:W-:Y:S01]  /*2400*/  STS.U16 [R7+UR8+0x400], R106 ;  /* 0x0004006a07007988 */ /* 0x000fe20008000408 */
[----:B------:R-:W-:-:S02]  /*2410*/  F2FP.SATFINITE.E4M3.F32.PACK_AB_MERGE_C R140, R141, R140, RZ ;  /* 0x0000008c8d8c723e */ /* 0x000fc400048070ff */
[----:B-1----:R-:W-:Y:S01]  /*2420*/  LOP3.LUT R5, R3, 0x40, RZ, 0x3c, !PT ;  /* 0x0000004003057812 */ /* 0x002fe200078e3cff */
        /* <DEDUP_REMOVED lines=15> */
[----:B------:R1:W-:Y:S01]  /*2520*/  STS.U16 [R7+UR8+0x4408], R46 ;  /* 0x0044082e07007988 */ /* 0x0003e20008000408 */
[----:B------:R-:W-:-:S02]  /*2530*/  F2FP.SATFINITE.E4M3.F32.PACK_AB_MERGE_C R82, R83, R82, RZ ;  /* 0x000000525352723e */ /* 0x000fc400048070ff */
[----:B------:R-:W-:Y:S01]  /*2540*/  F2FP.SATFINITE.E4M3.F32.PACK_AB_MERGE_C R84, R85, R84, RZ ;  /* 0x000000545554723e */ /* 0x000fe200048070ff */
[----:B------:R-:W-:Y:S01]  /*2550*/  STS.U16 [R9+UR8], R112 ;  /* 0x0000007009007988 */ /* 0x000fe20008000408 */
[----:B------:R-:W-:-:S03]  /*2560*/  F2FP.SATFINITE.E4M3.F32.PACK_AB_MERGE_C R86, R87, R86, RZ ;  /* 0x000000565756723e */ /* 0x000fc600048070ff */
[----:B------:R-:W-:Y:S01]  /*2570*/  STS.U16 [R9+UR8+0x400], R114 ;  /* 0x0004007209007988 */ /* 0x000fe20008000408 */
[----:B-1----:R-:W-:-:S03]  /*2580*/  LOP3.LUT R7, R3, 0x50, RZ, 0x3c, !PT ;  /* 0x0000005003077812 */ /* 0x002fc600078e3cff */
[----:B------:R-:W-:Y:S04]  /*2590*/  STS.U16 [R9+UR8+0x8], R116 ;  /* 0x0000087409007988 */ /* 0x000fe80008000408 */
[----:B------:R-:W-:Y:S04]  /*25a0*/  STS.U16 [R9+UR8+0x408], R118 ;  /* 0x0004087609007988 */ /* 0x000fe80008000408 */
[----:B------:R-:W-:Y:S04]  /*25b0*/  STS.U16 [R9+UR8+0x4000], R48 ;  /* 0x0040003009007988 */ /* 0x000fe80008000408 */
[----:B------:R-:W-:Y:S04]  /*25c0*/  STS.U16 [R9+UR8+0x4400], R50 ;  /* 0x0044003209007988 */ /* 0x000fe80008000408 */
[----:B------:R-:W-:Y:S04]  /*25d0*/  STS.U16 [R9+UR8+0x4008], R52 ;  /* 0x0040083409007988 */ /* 0x000fe80008000408 */
[----:B------:R1:W-:Y:S04]  /*25e0*/  STS.U16 [R9+UR8+0x4408], R54 ;  /* 0x0044083609007988 */ /* 0x0003e80008000408 */
[----:B------:R-:W-:Y:S04]  /*25f0*/  STS.U16 [R5+UR8], R120 ;  /* 0x0000007805007988 */ /* 0x000fe80008000408 */
[----:B------:R-:W-:Y:S01]  /*2600*/  STS.U16 [R5+UR8+0x400], R122 ;  /* 0x0004007a05007988 */ /* 0x000fe20008000408 */
[----:B-1----:R-:W-:-:S02]  /*2610*/  LOP3.LUT R9, R3, 0x60, RZ, 0x3c, !PT ;  /* 0x0000006003097812 */ /* 0x002fc400078e3cff */
[----:B------:R-:W-:Y:S01]  /*2620*/  LOP3.LUT R3, R3, 0x70, RZ, 0x3c, !PT ;  /* 0x0000007003037812 */ /* 0x000fe200078e3cff */
[----:B------:R-:W-:Y:S04]  /*2630*/  STS.U16 [R5+UR8+0x8], R124 ;  /* 0x0000087c05007988 */ /* 0x000fe80008000408 */
[----:B------:R-:W-:Y:S04]  /*2640*/  STS.U16 [R5+UR8+0x408], R126 ;  /* 0x0004087e05007988 */ /* 0x000fe80008000408 */
[----:B------:R-:W-:Y:S04]  /*2650*/  STS.U16 [R5+UR8+0x4000], R56 ;  /* 0x0040003805007988 */ /* 0x000fe80008000408 */
[----:B------:R-:W-:Y:S04]  /*2660*/  STS.U16 [R5+UR8+0x4400], R58 ;  /* 0x0044003a05007988 */ /* 0x000fe80008000408 */
[----:B------:R-:W-:Y:S04]  /*2670*/  STS.U16 [R5+UR8+0x4008], R60 ;  /* 0x0040083c05007988 */ /* 0x000fe80008000408 */
[----:B------:R-:W-:Y:S04]  /*2680*/  STS.U16 [R5+UR8+0x4408], R62 ;  /* 0x0044083e05007988 */ /* 0x000fe80008000408 */
[----:B------:R-:W-:Y:S04]  /*2690*/  STS.U16 [R7+UR8], R128 ;  /* 0x0000008007007988 */ /* 0x000fe80008000408 */
[----:B------:R-:W-:Y:S04]  /*26a0*/  STS.U16 [R7+UR8+0x400], R130 ;  /* 0x0004008207007988 */ /* 0x000fe80008000408 */
        /* <DEDUP_REMOVED lines=21> */
[----:B------:R-:W-:Y:S01]  /*2800*/  STS.U16 [R3+UR8+0x4408], R86 ;  /* 0x0044085603007988 */ /* 0x000fe20008000408 */
[----:B------:R1:W-:Y:S06]  /*2810*/  MEMBAR.ALL.CTA ;  /* 0x0000000000007992 */ /* 0x0003ec0000008000 */
[----:B-1----:R-:W1:Y:S02]  /*2820*/  FENCE.VIEW.ASYNC.S ;  /* 0x00000000000073c6 */ /* 0x002e640000000000 */
[----:B-1----:R-:W-:Y:S06]  /*2830*/  BAR.SYNC.DEFER_BLOCKING 0x0 ;  /* 0x0000000000007b1d */ /* 0x002fec0000010000 */
[----:B------:R1:W-:Y:S01]  /*2840*/  @UP1 UTMASTG.2D [UR8], [UR4] ;  /* 0x00000008040013b5 */ /* 0x0003e20008008000 */
[----:B------:R0:W-:Y:S01]  /*2850*/  UTMACMDFLUSH ;  /* 0x00000000000079b7 */ /* 0x0001e20000000000 */
[----:B------:R-:W-:-:S04]  /*2860*/  DEPBAR.LE SB0, 0x0 ;  /* 0x000080000000791a */ /* 0x000fc80000000000 */
[----:B------:R-:W-:Y:S06]  /*2870*/  BAR.SYNC.DEFER_BLOCKING 0x0 ;  /* 0x0000000000007b1d */ /* 0x000fec0000010000 */
[----:B-1----:R-:W-:Y:S05]  /*2880*/  EXIT ;  /* 0x000000000000794d */ /* 0x002fea0003800000 */
.L_x_49:
[----:B------:R-:W1:Y:S02]  /*2890*/  SYNCS.PHASECHK.TRANS64.TRYWAIT P0, [UR8+0x3000], R2 ;  /* 0x00300002ff0075a7 */ /* 0x000e640008000148 */
[----:B-1----:R-:W-:Y:S05]  /*28a0*/  @!P0 BRA `(.L_x_49) ;  /* 0xfffffffc00f88947 */ /* 0x002fea000383ffff */
[----:B------:R-:W-:Y:S05]  /*28b0*/  BRA `(.L_x_51) ;  /* 0xfffffff400307947 */ /* 0x000fea000383ffff */
.L_x_52:
[----:B------:R-:W-:-:S00]  /*28c0*/  BRA `(.L_x_52) ;  /* 0xfffffffc00fc7947 */ /* 0x000fc0000383ffff */
[----:B------:R-:W-:-:S00]  /*28d0*/  NOP ;  /* 0x0000000000007918 */ /* 0x000fc00000000000 */
        /* <DEDUP_REMOVED lines=10> */
.L_x_53:


//--------------------- .nv.shared.gluon_wgmma    --------------------------
	.section	.nv.shared.gluon_wgmma,"aw",@nobits
	.sectionflags	@""
	.align	16
	.zero		1024


//--------------------- .nv.shared.reserved.0     --------------------------
	.section	.nv.shared.reserved.0,"aw",@nobits
	.weak		__nv_reservedSMEM_offset_0_alias
	.size		__nv_reservedSMEM_offset_0_alias, 0, 0
	.other		__nv_reservedSMEM_offset_0_alias,@"STO_CUDA_RESERVED_SHARED STV_DEFAULT"
__nv_reservedSMEM_offset_0_alias:
	.zero		0


//--------------------- .nv.constant0.gluon_wgmma --------------------------
	.section	.nv.constant0.gluon_wgmma,"a",@progbits
	.sectionflags	@""
	.align	4
.nv.constant0.gluon_wgmma:
	.zero		608


//--------------------- SYMBOLS --------------------------

	.type		.nv.reservedSmem.offset0,@object
	.size		.nv.reservedSmem.offset0,0x4
